// auto-generated by cutlass_sweep.gemm — config: {"arch": "sm_90", "cluster_m": 2, "cluster_n": 4, "dtype": "e5m2", "dtype_b": "e5m2", "layout": "nt", "stages": 0, "tile_k": 64, "tile_m": 256, "tile_n": 64}
#include "cutlass/cutlass.h"
#include "cutlass/gemm/collective/collective_builder.hpp"
#include "cutlass/gemm/device/gemm_universal_adapter.h"
#include "cutlass/gemm/kernel/gemm_universal.hpp"
#include "cutlass/epilogue/collective/collective_builder.hpp"

using ElemA = cutlass::float_e5m2_t;
using ElemB = cutlass::float_e5m2_t;
using ElemCD = cutlass::float_e5m2_t;
using Acc  = float;
using TileShape    = cute::Shape<cute::_256, cute::_64, cute::_64>;
using ClusterShape = cute::Shape<cute::_2, cute::_4, cute::_1>;

using CollectiveEpilogue = typename cutlass::epilogue::collective::CollectiveBuilder<
    cutlass::arch::Sm90, cutlass::arch::OpClassTensorOp,
    TileShape, ClusterShape,
    cutlass::epilogue::collective::EpilogueTileAuto,
    Acc, Acc,
    ElemCD, cutlass::layout::RowMajor, 128 / cutlass::sizeof_bits<ElemCD>::value,
    ElemCD, cutlass::layout::RowMajor, 128 / cutlass::sizeof_bits<ElemCD>::value,
    cutlass::epilogue::collective::EpilogueScheduleAuto
  >::CollectiveOp;

using CollectiveMainloop = typename cutlass::gemm::collective::CollectiveBuilder<
    cutlass::arch::Sm90, cutlass::arch::OpClassTensorOp,
    ElemA, cutlass::layout::RowMajor, 128 / cutlass::sizeof_bits<ElemA>::value,
    ElemB, cutlass::layout::ColumnMajor, 128 / cutlass::sizeof_bits<ElemB>::value,
    Acc,
    TileShape, ClusterShape,
    cutlass::gemm::collective::StageCountAutoCarveout<static_cast<int>(sizeof(typename CollectiveEpilogue::SharedStorage))>,
    cutlass::gemm::collective::KernelScheduleAuto
  >::CollectiveOp;

using GemmKernel = cutlass::gemm::kernel::GemmUniversal<
    cute::Shape<int,int,int,int>,
    CollectiveMainloop,
    CollectiveEpilogue
>;
using Gemm = cutlass::gemm::device::GemmUniversalAdapter<GemmKernel>;

// Force the device kernel symbol into the cubin without needing a host main.
auto* _anchor = &cutlass::device_kernel<GemmKernel>;


// ===== COMPILED SASS (sm_90a) =====

	.target	sm_90a

	.elftype	@"ET_EXEC"


//--------------------- .note.nv.tkinfo           --------------------------
	.section	.note.nv.tkinfo,"",@"SHT_NOTE"
	.sectionflags	@"SHF_NOTE_NV_TKINFO"
	.tkinfo
        /*0018*/ 	.word	0x00000002
        /*0030*/ 	.string	""
        /*0030*/ 	.string	"ptxas"
        /*0030*/ 	.string	"Cuda compilation tools, release 13.0, V13.0.88"
        /*0030*/ 	.string	"Build cuda_13.0.r13.0/compiler.36424714_0"
        /*0030*/ 	.string	"-arch sm_90a -m 64 "



//--------------------- .note.nv.cuinfo           --------------------------
	.section	.note.nv.cuinfo,"",@"SHT_NOTE"
	.sectionflags	@"SHF_NOTE_NV_CUINFO"
        /*0018*/ 	.short	0x0002
        /*001a*/ 	.short	0x005a
        /*001c*/ 	.short	0x0082
	.zero		2


//--------------------- .nv.info                  --------------------------
	.section	.nv.info,"",@"SHT_CUDA_INFO"
	.align	4


	//----- nvinfo : EIATTR_REGCOUNT
	.align		4
        /*0000*/ 	.byte	0x04, 0x2f
        /*0002*/ 	.short	(.L_12 - .L_11)
	.align		4
.L_11:
        /*0004*/ 	.word	index@(_ZN7cutlass13device_kernelINS_4gemm6kernel13GemmUniversalIN4cute5tupleIJiiiiEEENS1_10collective13CollectiveMmaINS1_37MainloopSm90TmaGmmaWarpSpecializedFP8ILi11ENS5_IJNS4_1CILi2EEENSA_ILi4EEENSA_ILi1EEEEEENS1_35KernelTmaWarpSpecializedCooperativeEEENS5_IJNSA_ILi256EEENSA_ILi64EEESI_EEENS_12float_e5m2_tENS5_IJlSD_lEEESK_SL_NS4_8TiledMMAINS4_8MMA_AtomIJNS4_4SM904GMMA30MMA_64x64x32_F32E5M2E5M2_SS_TNILNSP_7ScaleInE1ELSR_1EEEEEENS4_6LayoutINS5_IJSB_SD_SD_EEENS5_IJSD_NSA_ILi0EEESW_EEEEENS5_IJNS4_10UnderscoreESZ_SZ_EEEEENS4_23SM90_TMA_LOAD_MULTICASTENS4_14ComposedLayoutINS4_7SwizzleILi2ELi4ELi3EEENS4_18smem_ptr_flag_bitsILi8EEENSU_INS5_IJNSA_ILi8EEESI_EEENS5_IJSI_SD_EEEEEEEvNS4_8identityES12_S1C_vS1D_EENS_8epilogue10collective6detail29Sm90TmaWarpSpecializedAdapterINS1G_15DefaultEpilogueISK_SL_SL_NS1F_6thread17LinearCombinationISK_Li1EffLNS1K_9ScaleType4KindE0ELNS_15FloatRoundStyleE2ESK_EENS1_15EpilogueDefaultEEEEEvvEEEEvNT_6ParamsE)
        /*0008*/ 	.word	0x000000a8


	//----- nvinfo : EIATTR_FRAME_SIZE
	.align		4
.L_12:
        /*000c*/ 	.byte	0x04, 0x11
        /*000e*/ 	.short	(.L_14 - .L_13)
	.align		4
.L_13:
        /*0010*/ 	.word	index@(_ZN7cutlass13device_kernelINS_4gemm6kernel13GemmUniversalIN4cute5tupleIJiiiiEEENS1_10collective13CollectiveMmaINS1_37MainloopSm90TmaGmmaWarpSpecializedFP8ILi11ENS5_IJNS4_1CILi2EEENSA_ILi4EEENSA_ILi1EEEEEENS1_35KernelTmaWarpSpecializedCooperativeEEENS5_IJNSA_ILi256EEENSA_ILi64EEESI_EEENS_12float_e5m2_tENS5_IJlSD_lEEESK_SL_NS4_8TiledMMAINS4_8MMA_AtomIJNS4_4SM904GMMA30MMA_64x64x32_F32E5M2E5M2_SS_TNILNSP_7ScaleInE1ELSR_1EEEEEENS4_6LayoutINS5_IJSB_SD_SD_EEENS5_IJSD_NSA_ILi0EEESW_EEEEENS5_IJNS4_10UnderscoreESZ_SZ_EEEEENS4_23SM90_TMA_LOAD_MULTICASTENS4_14ComposedLayoutINS4_7SwizzleILi2ELi4ELi3EEENS4_18smem_ptr_flag_bitsILi8EEENSU_INS5_IJNSA_ILi8EEESI_EEENS5_IJSI_SD_EEEEEEEvNS4_8identityES12_S1C_vS1D_EENS_8epilogue10collective6detail29Sm90TmaWarpSpecializedAdapterINS1G_15DefaultEpilogueISK_SL_SL_NS1F_6thread17LinearCombinationISK_Li1EffLNS1K_9ScaleType4KindE0ELNS_15FloatRoundStyleE2ESK_EENS1_15EpilogueDefaultEEEEEvvEEEEvNT_6ParamsE)
        /*0014*/ 	.word	0x00000000


	//----- nvinfo : EIATTR_MIN_STACK_SIZE
	.align		4
.L_14:
        /*0018*/ 	.byte	0x04, 0x12
        /*001a*/ 	.short	(.L_16 - .L_15)
	.align		4
.L_15:
        /*001c*/ 	.word	index@(_ZN7cutlass13device_kernelINS_4gemm6kernel13GemmUniversalIN4cute5tupleIJiiiiEEENS1_10collective13CollectiveMmaINS1_37MainloopSm90TmaGmmaWarpSpecializedFP8ILi11ENS5_IJNS4_1CILi2EEENSA_ILi4EEENSA_ILi1EEEEEENS1_35KernelTmaWarpSpecializedCooperativeEEENS5_IJNSA_ILi256EEENSA_ILi64EEESI_EEENS_12float_e5m2_tENS5_IJlSD_lEEESK_SL_NS4_8TiledMMAINS4_8MMA_AtomIJNS4_4SM904GMMA30MMA_64x64x32_F32E5M2E5M2_SS_TNILNSP_7ScaleInE1ELSR_1EEEEEENS4_6LayoutINS5_IJSB_SD_SD_EEENS5_IJSD_NSA_ILi0EEESW_EEEEENS5_IJNS4_10UnderscoreESZ_SZ_EEEEENS4_23SM90_TMA_LOAD_MULTICASTENS4_14ComposedLayoutINS4_7SwizzleILi2ELi4ELi3EEENS4_18smem_ptr_flag_bitsILi8EEENSU_INS5_IJNSA_ILi8EEESI_EEENS5_IJSI_SD_EEEEEEEvNS4_8identityES12_S1C_vS1D_EENS_8epilogue10collective6detail29Sm90TmaWarpSpecializedAdapterINS1G_15DefaultEpilogueISK_SL_SL_NS1F_6thread17LinearCombinationISK_Li1EffLNS1K_9ScaleType4KindE0ELNS_15FloatRoundStyleE2ESK_EENS1_15EpilogueDefaultEEEEEvvEEEEvNT_6ParamsE)
        /*0020*/ 	.word	0x00000000
.L_16:


//--------------------- .nv.compat                --------------------------
	.section	.nv.compat,"",@"SHT_CUDA_COMPAT_INFO"
	.align	4
        /*0000*/ 	.byte	0x02, 0x09, 0x01, 0x00, 0x02, 0x02, 0x04, 0x00, 0x02, 0x05, 0x05, 0x00, 0x03, 0x07, 0x01, 0x01
        /*0010*/ 	.byte	0x02, 0x03, 0x01, 0x00, 0x02, 0x06, 0x01, 0x00, 0x04, 0x0b, 0x08, 0x00, 0x00, 0x00, 0x00, 0x00
        /*0020*/ 	.byte	0x00, 0x00, 0x00, 0x00


//--------------------- .nv.info._ZN7cutlass13device_kernelINS_4gemm6kernel13GemmUniversalIN4cute5tupleIJiiiiEEENS1_10collective13CollectiveMmaINS1_37MainloopSm90TmaGmmaWarpSpecializedFP8ILi11ENS5_IJNS4_1CILi2EEENSA_ILi4EEENSA_ILi1EEEEEENS1_35KernelTmaWarpSpecializedCooperativeEEENS5_IJNSA_ILi256EEENSA_ILi64EEESI_EEENS_12float_e5m2_tENS5_IJlSD_lEEESK_SL_NS4_8TiledMMAINS4_8MMA_AtomIJNS4_4SM904GMMA30MMA_64x64x32_F32E5M2E5M2_SS_TNILNSP_7ScaleInE1ELSR_1EEEEEENS4_6LayoutINS5_IJSB_SD_SD_EEENS5_IJSD_NSA_ILi0EEESW_EEEEENS5_IJNS4_10UnderscoreESZ_SZ_EEEEENS4_23SM90_TMA_LOAD_MULTICASTENS4_14ComposedLayoutINS4_7SwizzleILi2ELi4ELi3EEENS4_18smem_ptr_flag_bitsILi8EEENSU_INS5_IJNSA_ILi8EEESI_EEENS5_IJSI_SD_EEEEEEEvNS4_8identityES12_S1C_vS1D_EENS_8epilogue10collective6detail29Sm90TmaWarpSpecializedAdapterINS1G_15DefaultEpilogueISK_SL_SL_NS1F_6thread17LinearCombinationISK_Li1EffLNS1K_9ScaleType4KindE0ELNS_15FloatRoundStyleE2ESK_EENS1_15EpilogueDefaultEEEEEvvEEEEvNT_6ParamsE --------------------------
	.section	.nv.info._ZN7cutlass13device_kernelINS_4gemm6kernel13GemmUniversalIN4cute5tupleIJiiiiEEENS1_10collective13CollectiveMmaINS1_37MainloopSm90TmaGmmaWarpSpecializedFP8ILi11ENS5_IJNS4_1CILi2EEENSA_ILi4EEENSA_ILi1EEEEEENS1_35KernelTmaWarpSpecializedCooperativeEEENS5_IJNSA_ILi256EEENSA_ILi64EEESI_EEENS_12float_e5m2_tENS5_IJlSD_lEEESK_SL_NS4_8TiledMMAINS4_8MMA_AtomIJNS4_4SM904GMMA30MMA_64x64x32_F32E5M2E5M2_SS_TNILNSP_7ScaleInE1ELSR_1EEEEEENS4_6LayoutINS5_IJSB_SD_SD_EEENS5_IJSD_NSA_ILi0EEESW_EEEEENS5_IJNS4_10UnderscoreESZ_SZ_EEEEENS4_23SM90_TMA_LOAD_MULTICASTENS4_14ComposedLayoutINS4_7SwizzleILi2ELi4ELi3EEENS4_18smem_ptr_flag_bitsILi8EEENSU_INS5_IJNSA_ILi8EEESI_EEENS5_IJSI_SD_EEEEEEEvNS4_8identityES12_S1C_vS1D_EENS_8epilogue10collective6detail29Sm90TmaWarpSpecializedAdapterINS1G_15DefaultEpilogueISK_SL_SL_NS1F_6thread17LinearCombinationISK_Li1EffLNS1K_9ScaleType4KindE0ELNS_15FloatRoundStyleE2ESK_EENS1_15EpilogueDefaultEEEEEvvEEEEvNT_6ParamsE,"",@"SHT_CUDA_INFO"
	.sectionflags	@""
	.align	4


	//----- nvinfo : EIATTR_CUDA_API_VERSION
	.align		4
        /*0000*/ 	.byte	0x04, 0x37
        /*0002*/ 	.short	(.L_18 - .L_17)
.L_17:
        /*0004*/ 	.word	0x00000082


	//----- nvinfo : EIATTR_KPARAM_INFO
	.align		4
.L_18:
        /*0008*/ 	.byte	0x04, 0x17
        /*000a*/ 	.short	(.L_20 - .L_19)
.L_19:
        /*000c*/ 	.word	0x00000000
        /*0010*/ 	.short	0x0000
        /*0012*/ 	.short	0x0070
        /*0014*/ 	.byte	0x00, 0xf0, 0x01, 0x10


	//----- nvinfo : EIATTR_SPARSE_MMA_MASK
	.align		4
.L_20:
        /*0018*/ 	.byte	0x03, 0x50
        /*001a*/ 	.short	0x0000


	//----- nvinfo : EIATTR_MAXREG_COUNT
	.align		4
        /*001c*/ 	.byte	0x03, 0x1b
        /*001e*/ 	.short	0x00a8


	//----- nvinfo : EIATTR_NUM_BARRIERS
	.align		4
        /*0020*/ 	.byte	0x02, 0x4c
        /*0022*/ 	.byte	0x01
	.zero		1


	//----- nvinfo : EIATTR_MERCURY_ISA_VERSION
	.align		4
        /*0024*/ 	.byte	0x03, 0x5f
        /*0026*/ 	.short	0x0101


	//----- nvinfo : EIATTR_INT_WARP_WIDE_INSTR_OFFSETS
	.align		4
        /*0028*/ 	.byte	0x04, 0x31
        /*002a*/ 	.short	(.L_22 - .L_21)


	//   ....[0]....
.L_21:
        /*002c*/ 	.word	0x000005b0


	//   ....[1]....
        /*0030*/ 	.word	0x000005e0


	//   ....[2]....
        /*0034*/ 	.word	0x00000760


	//----- nvinfo : EIATTR_COOP_GROUP_MASK_REGIDS
	.align		4
.L_22:
        /*0038*/ 	.byte	0x04, 0x29
        /*003a*/ 	.short	(.L_24 - .L_23)


	//   ....[0]....
.L_23:
        /*003c*/ 	.word	0xffffffff


	//   ....[1]....
        /*0040*/ 	.word	0xffffffff


	//   ....[2]....
        /*0044*/ 	.word	0xffffffff


	//   ....[3]....
        /*0048*/ 	.word	0xffffffff


	//   ....[4]....
        /*004c*/ 	.word	0xffffffff


	//   ....[5]....
        /*0050*/ 	.word	0xffffffff


	//----- nvinfo : EIATTR_COOP_GROUP_INSTR_OFFSETS
	.align		4
.L_24:
        /*0054*/ 	.byte	0x04, 0x28
        /*0056*/ 	.short	(.L_26 - .L_25)


	//   ....[0]....
.L_25:
        /*0058*/ 	.word	0x00000060


	//   ....[1]....
        /*005c*/ 	.word	0x00000070


	//   ....[2]....
        /*0060*/ 	.word	0x00000130


	//   ....[3]....
        /*0064*/ 	.word	0x000003e0


	//   ....[4]....
        /*0068*/ 	.word	0x00000900


	//   ....[5]....
        /*006c*/ 	.word	0x00001380


	//----- nvinfo : EIATTR_REG_RECONFIG
	.align		4
.L_26:
        /*0070*/ 	.byte	0x01, 0x54
	.zero		2


	//----- nvinfo : EIATTR_MBARRIER_INSTR_OFFSETS
	.align		4
        /*0074*/ 	.byte	0x04, 0x39
        /*0076*/ 	.short	(.L_28 - .L_27)


	//   ....[0]....
.L_27:
        /*0078*/ 	.word	0x00000250
        /*007c*/ 	.word	0x000000ff
        /*0080*/ 	.word	0x00000000
        /*0084*/ 	.short	0x0100
        /*0086*/ 	.byte	0x08
	.zero		1


	//   ....[1]....
        /*0088*/ 	.word	0x00000260
        /*008c*/ 	.word	0x000000ff
        /*0090*/ 	.word	0x00000058
        /*0094*/ 	.short	0x0100
        /*0096*/ 	.byte	0x08
	.zero		1


	//   ....[2]....
        /*0098*/ 	.word	0x00000270
        /*009c*/ 	.word	0x000000ff
        /*00a0*/ 	.word	0x00000008
        /*00a4*/ 	.short	0x0100
        /*00a6*/ 	.byte	0x08
	.zero		1


	//   ....[3]....
        /*00a8*/ 	.word	0x00000280
        /*00ac*/ 	.word	0x000000ff
        /*00b0*/ 	.word	0x00000060
        /*00b4*/ 	.short	0x0100
        /*00b6*/ 	.byte	0x08
	.zero		1


	//   ....[4]....
        /*00b8*/ 	.word	0x00000290
        /*00bc*/ 	.word	0x000000ff
        /*00c0*/ 	.word	0x00000010
        /*00c4*/ 	.short	0x0100
        /*00c6*/ 	.byte	0x08
	.zero		1


	//   ....[5]....
        /*00c8*/ 	.word	0x000002a0
        /*00cc*/ 	.word	0x000000ff
        /*00d0*/ 	.word	0x00000068
        /*00d4*/ 	.short	0x0100
        /*00d6*/ 	.byte	0x08
	.zero		1


	//   ....[6]....
        /*00d8*/ 	.word	0x000002b0
        /*00dc*/ 	.word	0x000000ff
        /*00e0*/ 	.word	0x00000018
        /*00e4*/ 	.short	0x0100
        /*00e6*/ 	.byte	0x08
	.zero		1


	//   ....[7]....
        /*00e8*/ 	.word	0x000002c0
        /*00ec*/ 	.word	0x000000ff
        /*00f0*/ 	.word	0x00000070
        /*00f4*/ 	.short	0x0100
        /*00f6*/ 	.byte	0x08
	.zero		1


	//   ....[8]....
        /*00f8*/ 	.word	0x000002d0
        /*00fc*/ 	.word	0x000000ff
        /*0100*/ 	.word	0x00000020
        /*0104*/ 	.short	0x0100
        /*0106*/ 	.byte	0x08
	.zero		1


	//   ....[9]....
        /*0108*/ 	.word	0x000002e0
        /*010c*/ 	.word	0x000000ff
        /*0110*/ 	.word	0x00000078
        /*0114*/ 	.short	0x0100
        /*0116*/ 	.byte	0x08
	.zero		1


	//   ....[10]....
        /*0118*/ 	.word	0x000002f0
        /*011c*/ 	.word	0x000000ff
        /*0120*/ 	.word	0x00000028
        /*0124*/ 	.short	0x0100
        /*0126*/ 	.byte	0x08
	.zero		1


	//   ....[11]....
        /*0128*/ 	.word	0x00000300
        /*012c*/ 	.word	0x000000ff
        /*0130*/ 	.word	0x00000080
        /*0134*/ 	.short	0x0100
        /*0136*/ 	.byte	0x08
	.zero		1


	//   ....[12]....
        /*0138*/ 	.word	0x00000310
        /*013c*/ 	.word	0x000000ff
        /*0140*/ 	.word	0x00000030
        /*0144*/ 	.short	0x0100
        /*0146*/ 	.byte	0x08
	.zero		1


	//   ....[13]....
        /*0148*/ 	.word	0x00000320
        /*014c*/ 	.word	0x000000ff
        /*0150*/ 	.word	0x00000088
        /*0154*/ 	.short	0x0100
        /*0156*/ 	.byte	0x08
	.zero		1


	//   ....[14]....
        /*0158*/ 	.word	0x00000330
        /*015c*/ 	.word	0x000000ff
        /*0160*/ 	.word	0x00000038
        /*0164*/ 	.short	0x0100
        /*0166*/ 	.byte	0x08
	.zero		1


	//   ....[15]....
        /*0168*/ 	.word	0x00000340
        /*016c*/ 	.word	0x000000ff
        /*0170*/ 	.word	0x00000090
        /*0174*/ 	.short	0x0100
        /*0176*/ 	.byte	0x08
	.zero		1


	//   ....[16]....
        /*0178*/ 	.word	0x00000350
        /*017c*/ 	.word	0x000000ff
        /*0180*/ 	.word	0x00000040
        /*0184*/ 	.short	0x0100
        /*0186*/ 	.byte	0x08
	.zero		1


	//   ....[17]....
        /*0188*/ 	.word	0x00000360
        /*018c*/ 	.word	0x000000ff
        /*0190*/ 	.word	0x00000098
        /*0194*/ 	.short	0x0100
        /*0196*/ 	.byte	0x08
	.zero		1


	//   ....[18]....
        /*0198*/ 	.word	0x00000370
        /*019c*/ 	.word	0x000000ff
        /*01a0*/ 	.word	0x00000048
        /*01a4*/ 	.short	0x0100
        /*01a6*/ 	.byte	0x08
	.zero		1


	//   ....[19]....
        /*01a8*/ 	.word	0x00000380
        /*01ac*/ 	.word	0x000000ff
        /*01b0*/ 	.word	0x000000a0
        /*01b4*/ 	.short	0x0100
        /*01b6*/ 	.byte	0x08
	.zero		1


	//   ....[20]....
        /*01b8*/ 	.word	0x00000390
        /*01bc*/ 	.word	0x000000ff
        /*01c0*/ 	.word	0x00000050
        /*01c4*/ 	.short	0x0100
        /*01c6*/ 	.byte	0x08
	.zero		1


	//   ....[21]....
        /*01c8*/ 	.word	0x000003a0
        /*01cc*/ 	.word	0x000000ff
        /*01d0*/ 	.word	0x000000a8
        /*01d4*/ 	.short	0x0100
        /*01d6*/ 	.byte	0x08
	.zero		1


	//   ....[22]....
        /*01d8*/ 	.word	0x000007f0
        /*01dc*/ 	.word	0x000000ff
        /*01e0*/ 	.word	0x000000c0
        /*01e4*/ 	.short	0x0100
        /*01e6*/ 	.byte	0x06
	.zero		1


	//   ....[23]....
        /*01e8*/ 	.word	0x00000890
        /*01ec*/ 	.word	0x000000ff
        /*01f0*/ 	.word	0x000000c8
        /*01f4*/ 	.short	0x0100
        /*01f6*/ 	.byte	0x06
	.zero		1


	//   ....[24]....
        /*01f8*/ 	.word	0x000018b0
        /*01fc*/ 	.word	0x000000ff
        /*0200*/ 	.word	0x00000000
        /*0204*/ 	.short	0x010a
        /*0206*/ 	.byte	0x06
	.zero		1


	//   ....[25]....
        /*0208*/ 	.word	0x000018f0
        /*020c*/ 	.word	0x000000ff
        /*0210*/ 	.word	0x00000000
        /*0214*/ 	.short	0x010a
        /*0216*/ 	.byte	0x06
	.zero		1


	//   ....[26]....
        /*0218*/ 	.word	0x000022c0
        /*021c*/ 	.word	0x000000ff
        /*0220*/ 	.word	0x00000000
        /*0224*/ 	.short	0x010a
        /*0226*/ 	.byte	0x0c
	.zero		1


	//   ....[27]....
        /*0228*/ 	.word	0x00002300
        /*022c*/ 	.word	0x000000ff
        /*0230*/ 	.word	0x00000000
        /*0234*/ 	.short	0x010a
        /*0236*/ 	.byte	0x0c
	.zero		1


	//   ....[28]....
        /*0238*/ 	.word	0x000029d0
        /*023c*/ 	.word	0x0000000e
        /*0240*/ 	.word	0x00000000
        /*0244*/ 	.short	0x0101
        /*0246*/ 	.byte	0x3f
	.zero		1


	//   ....[29]....
        /*0248*/ 	.word	0x00003070
        /*024c*/ 	.word	0x0000000c
        /*0250*/ 	.word	0x00000000
        /*0254*/ 	.short	0x0101
        /*0256*/ 	.byte	0x3f
	.zero		1


	//   ....[30]....
        /*0258*/ 	.word	0x00008bc0
        /*025c*/ 	.word	0x00000014
        /*0260*/ 	.word	0x00000058
        /*0264*/ 	.short	0x010a
        /*0266*/ 	.byte	0x3f
	.zero		1


	//   ....[31]....
        /*0268*/ 	.word	0x00008f60
        /*026c*/ 	.word	0x00000008
        /*0270*/ 	.word	0x000000c8
        /*0274*/ 	.short	0x0101
        /*0276*/ 	.byte	0x3f
	.zero		1


	//   ....[32]....
        /*0278*/ 	.word	0x00009680
        /*027c*/ 	.word	0x00000006
        /*0280*/ 	.word	0x00000000
        /*0284*/ 	.short	0x010a
        /*0286*/ 	.byte	0x3f
	.zero		1


	//   ....[33]....
        /*0288*/ 	.word	0x00009700
        /*028c*/ 	.word	0x00000007
        /*0290*/ 	.word	0x00000000
        /*0294*/ 	.short	0x010a
        /*0296*/ 	.byte	0x3f
	.zero		1


	//   ....[34]....
        /*0298*/ 	.word	0x00009790
        /*029c*/ 	.word	0x00000006
        /*02a0*/ 	.word	0x00000000
        /*02a4*/ 	.short	0x010a
        /*02a6*/ 	.byte	0x3f
	.zero		1


	//   ....[35]....
        /*02a8*/ 	.word	0x00009820
        /*02ac*/ 	.word	0x00000009
        /*02b0*/ 	.word	0x00000000
        /*02b4*/ 	.short	0x010a
        /*02b6*/ 	.byte	0x3f
	.zero		1


	//   ....[36]....
        /*02b8*/ 	.word	0x000098b0
        /*02bc*/ 	.word	0x00000006
        /*02c0*/ 	.word	0x00000000
        /*02c4*/ 	.short	0x010a
        /*02c6*/ 	.byte	0x3f
	.zero		1


	//   ....[37]....
        /*02c8*/ 	.word	0x00009940
        /*02cc*/ 	.word	0x00000009
        /*02d0*/ 	.word	0x00000000
        /*02d4*/ 	.short	0x010a
        /*02d6*/ 	.byte	0x3f
	.zero		1


	//   ....[38]....
        /*02d8*/ 	.word	0x000099d0
        /*02dc*/ 	.word	0x00000006
        /*02e0*/ 	.word	0x00000000
        /*02e4*/ 	.short	0x010a
        /*02e6*/ 	.byte	0x3f
	.zero		1


	//   ....[39]....
        /*02e8*/ 	.word	0x00009a60
        /*02ec*/ 	.word	0x00000009
        /*02f0*/ 	.word	0x00000000
        /*02f4*/ 	.short	0x010a
        /*02f6*/ 	.byte	0x3f
	.zero		1


	//   ....[40]....
        /*02f8*/ 	.word	0x00009af0
        /*02fc*/ 	.word	0x0000000a
        /*0300*/ 	.word	0x00000000
        /*0304*/ 	.short	0x010a
        /*0306*/ 	.byte	0x3f
	.zero		1


	//   ....[41]....
        /*0308*/ 	.word	0x00009b80
        /*030c*/ 	.word	0x0000000b
        /*0310*/ 	.word	0x00000000
        /*0314*/ 	.short	0x010a
        /*0316*/ 	.byte	0x3f
	.zero		1


	//   ....[42]....
        /*0318*/ 	.word	0x00009c10
        /*031c*/ 	.word	0x00000003
        /*0320*/ 	.word	0x00000000
        /*0324*/ 	.short	0x010a
        /*0326*/ 	.byte	0x3f
	.zero		1


	//   ....[43]....
        /*0328*/ 	.word	0x00009c80
        /*032c*/ 	.word	0x0000000d
        /*0330*/ 	.word	0x00000000
        /*0334*/ 	.short	0x010a
        /*0336*/ 	.byte	0x3f
	.zero		1


	//   ....[44]....
        /*0338*/ 	.word	0x00009ce0
        /*033c*/ 	.word	0x0000000f
        /*0340*/ 	.word	0x00000000
        /*0344*/ 	.short	0x010a
        /*0346*/ 	.byte	0x3f
	.zero		1


	//   ....[45]....
        /*0348*/ 	.word	0x00009db0
        /*034c*/ 	.word	0x00000014
        /*0350*/ 	.word	0x00000058
        /*0354*/ 	.short	0x010a
        /*0356*/ 	.byte	0x3f
	.zero		1


	//   ....[46]....
        /*0358*/ 	.word	0x00009e80
        /*035c*/ 	.word	0x00000006
        /*0360*/ 	.word	0x00000000
        /*0364*/ 	.short	0x010a
        /*0366*/ 	.byte	0x3f
	.zero		1


	//   ....[47]....
        /*0368*/ 	.word	0x00009ed0
        /*036c*/ 	.word	0x00000007
        /*0370*/ 	.word	0x00000000
        /*0374*/ 	.short	0x010a
        /*0376*/ 	.byte	0x3f
	.zero		1


	//   ....[48]....
        /*0378*/ 	.word	0x00009f20
        /*037c*/ 	.word	0x00000006
        /*0380*/ 	.word	0x00000000
        /*0384*/ 	.short	0x010a
        /*0386*/ 	.byte	0x3f
	.zero		1


	//   ....[49]....
        /*0388*/ 	.word	0x00009f70
        /*038c*/ 	.word	0x00000009
        /*0390*/ 	.word	0x00000000
        /*0394*/ 	.short	0x010a
        /*0396*/ 	.byte	0x3f
	.zero		1


	//   ....[50]....
        /*0398*/ 	.word	0x00009fc0
        /*039c*/ 	.word	0x00000006
        /*03a0*/ 	.word	0x00000000
        /*03a4*/ 	.short	0x010a
        /*03a6*/ 	.byte	0x3f
	.zero		1


	//   ....[51]....
        /*03a8*/ 	.word	0x0000a010
        /*03ac*/ 	.word	0x00000009
        /*03b0*/ 	.word	0x00000000
        /*03b4*/ 	.short	0x010a
        /*03b6*/ 	.byte	0x3f
	.zero		1


	//   ....[52]....
        /*03b8*/ 	.word	0x0000a060
        /*03bc*/ 	.word	0x00000006
        /*03c0*/ 	.word	0x00000000
        /*03c4*/ 	.short	0x010a
        /*03c6*/ 	.byte	0x3f
	.zero		1


	//   ....[53]....
        /*03c8*/ 	.word	0x0000a0b0
        /*03cc*/ 	.word	0x00000009
        /*03d0*/ 	.word	0x00000000
        /*03d4*/ 	.short	0x010a
        /*03d6*/ 	.byte	0x3f
	.zero		1


	//   ....[54]....
        /*03d8*/ 	.word	0x0000a100
        /*03dc*/ 	.word	0x0000000a
        /*03e0*/ 	.word	0x00000000
        /*03e4*/ 	.short	0x010a
        /*03e6*/ 	.byte	0x3f
	.zero		1


	//   ....[55]....
        /*03e8*/ 	.word	0x0000a150
        /*03ec*/ 	.word	0x0000000b
        /*03f0*/ 	.word	0x00000000
        /*03f4*/ 	.short	0x010a
        /*03f6*/ 	.byte	0x3f
	.zero		1


	//----- nvinfo : EIATTR_NUM_MBARRIERS
	.align		4
.L_28:
        /*03f8*/ 	.byte	0x03, 0x38
        /*03fa*/ 	.short	0x0018


	//----- nvinfo : EIATTR_EXIT_INSTR_OFFSETS
	.align		4
        /*03fc*/ 	.byte	0x04, 0x1c
        /*03fe*/ 	.short	(.L_30 - .L_29)


	//   ....[0]....
.L_29:
        /*0400*/ 	.word	0x00000a60


	//   ....[1]....
        /*0404*/ 	.word	0x00001250


	//   ....[2]....
        /*0408*/ 	.word	0x00008200


	//   ....[3]....
        /*040c*/ 	.word	0x00008760


	//   ....[4]....
        /*0410*/ 	.word	0x00009c60


	//----- nvinfo : EIATTR_MAX_THREADS
	.align		4
.L_30:
        /*0414*/ 	.byte	0x04, 0x05
        /*0416*/ 	.short	(.L_32 - .L_31)
.L_31:
        /*0418*/ 	.word	0x00000180
        /*041c*/ 	.word	0x00000001
        /*0420*/ 	.word	0x00000001


	//----- nvinfo : EIATTR_CRS_STACK_SIZE
	.align		4
.L_32:
        /*0424*/ 	.byte	0x04, 0x1e
        /*0426*/ 	.short	(.L_34 - .L_33)
.L_33:
        /*0428*/ 	.word	0x00000000


	//----- nvinfo : EIATTR_CBANK_PARAM_SIZE
	.align		4
.L_34:
        /*042c*/ 	.byte	0x03, 0x19
        /*042e*/ 	.short	0x0470


	//----- nvinfo : EIATTR_PARAM_CBANK
	.align		4
        /*0430*/ 	.byte	0x04, 0x0a
        /*0432*/ 	.short	(.L_36 - .L_35)
	.align		4
.L_35:
        /*0434*/ 	.word	index@(.nv.constant0._ZN7cutlass13device_kernelINS_4gemm6kernel13GemmUniversalIN4cute5tupleIJiiiiEEENS1_10collective13CollectiveMmaINS1_37MainloopSm90TmaGmmaWarpSpecializedFP8ILi11ENS5_IJNS4_1CILi2EEENSA_ILi4EEENSA_ILi1EEEEEENS1_35KernelTmaWarpSpecializedCooperativeEEENS5_IJNSA_ILi256EEENSA_ILi64EEESI_EEENS_12float_e5m2_tENS5_IJlSD_lEEESK_SL_NS4_8TiledMMAINS4_8MMA_AtomIJNS4_4SM904GMMA30MMA_64x64x32_F32E5M2E5M2_SS_TNILNSP_7ScaleInE1ELSR_1EEEEEENS4_6LayoutINS5_IJSB_SD_SD_EEENS5_IJSD_NSA_ILi0EEESW_EEEEENS5_IJNS4_10UnderscoreESZ_SZ_EEEEENS4_23SM90_TMA_LOAD_MULTICASTENS4_14ComposedLayoutINS4_7SwizzleILi2ELi4ELi3EEENS4_18smem_ptr_flag_bitsILi8EEENSU_INS5_IJNSA_ILi8EEESI_EEENS5_IJSI_SD_EEEEEEEvNS4_8identityES12_S1C_vS1D_EENS_8epilogue10collective6detail29Sm90TmaWarpSpecializedAdapterINS1G_15DefaultEpilogueISK_SL_SL_NS1F_6thread17LinearCombinationISK_Li1EffLNS1K_9ScaleType4KindE0ELNS_15FloatRoundStyleE2ESK_EENS1_15EpilogueDefaultEEEEEvvEEEEvNT_6ParamsE)
        /*0438*/ 	.short	0x0210
        /*043a*/ 	.short	0x0470


	//----- nvinfo : EIATTR_SW_WAR
	.align		4
.L_36:
        /*043c*/ 	.byte	0x04, 0x36
        /*043e*/ 	.short	(.L_38 - .L_37)
.L_37:
        /*0440*/ 	.word	0x00000008
.L_38:


//--------------------- .nv.callgraph             --------------------------
	.section	.nv.callgraph,"",@"SHT_CUDA_CALLGRAPH"
	.align	4
	.sectionentsize	8
	.align		4
        /*0000*/ 	.word	0x00000000
	.align		4
        /*0004*/ 	.word	0xffffffff
	.align		4
        /*0008*/ 	.word	0x00000000
	.align		4
        /*000c*/ 	.word	0xfffffffe
	.align		4
        /*0010*/ 	.word	0x00000000
	.align		4
        /*0014*/ 	.word	0xfffffffd
	.align		4
        /*0018*/ 	.word	0x00000000
	.align		4
        /*001c*/ 	.word	0xfffffffc


//--------------------- .nv.constant4             --------------------------
	.section	.nv.constant4,"a",@progbits
	.align	8
	.align		8
.nv.constant4:
        /*0000*/ 	.dword	_ZN40_INTERNAL_0945478a_4_k_cu_7513356a_156104cuda3std3__45__cpo5beginE
	.align		8
        /*0008*/ 	.dword	_ZN40_INTERNAL_0945478a_4_k_cu_7513356a_156104cuda3std3__45__cpo3endE
	.align		8
        /*0010*/ 	.dword	_ZN40_INTERNAL_0945478a_4_k_cu_7513356a_156104cuda3std3__45__cpo6cbeginE
	.align		8
        /*0018*/ 	.dword	_ZN40_INTERNAL_0945478a_4_k_cu_7513356a_156104cuda3std3__45__cpo4cendE
	.align		8
        /*0020*/ 	.dword	_ZN40_INTERNAL_0945478a_4_k_cu_7513356a_156104cuda3std3__442_GLOBAL__N__0945478a_4_k_cu_7513356a_156106ignoreE
	.align		8
        /*0028*/ 	.dword	_ZN40_INTERNAL_0945478a_4_k_cu_7513356a_156104cuda3std3__419piecewise_constructE
	.align		8
        /*0030*/ 	.dword	_ZN40_INTERNAL_0945478a_4_k_cu_7513356a_156104cuda3std3__48in_placeE
	.align		8
        /*0038*/ 	.dword	_ZN40_INTERNAL_0945478a_4_k_cu_7513356a_156104cuda3std6ranges3__45__cpo4swapE
	.align		8
        /*0040*/ 	.dword	_ZN40_INTERNAL_0945478a_4_k_cu_7513356a_156104cuda3std6ranges3__45__cpo9iter_moveE
	.align		8
        /*0048*/ 	.dword	_ZN40_INTERNAL_0945478a_4_k_cu_7513356a_156104cute7productE
	.align		8
        /*0050*/ 	.dword	_ZN40_INTERNAL_0945478a_4_k_cu_7513356a_156104cute1_E


//--------------------- .text._ZN7cutlass13device_kernelINS_4gemm6kernel13GemmUniversalIN4cute5tupleIJiiiiEEENS1_10collective13CollectiveMmaINS1_37MainloopSm90TmaGmmaWarpSpecializedFP8ILi11ENS5_IJNS4_1CILi2EEENSA_ILi4EEENSA_ILi1EEEEEENS1_35KernelTmaWarpSpecializedCooperativeEEENS5_IJNSA_ILi256EEENSA_ILi64EEESI_EEENS_12float_e5m2_tENS5_IJlSD_lEEESK_SL_NS4_8TiledMMAINS4_8MMA_AtomIJNS4_4SM904GMMA30MMA_64x64x32_F32E5M2E5M2_SS_TNILNSP_7ScaleInE1ELSR_1EEEEEENS4_6LayoutINS5_IJSB_SD_SD_EEENS5_IJSD_NSA_ILi0EEESW_EEEEENS5_IJNS4_10UnderscoreESZ_SZ_EEEEENS4_23SM90_TMA_LOAD_MULTICASTENS4_14ComposedLayoutINS4_7SwizzleILi2ELi4ELi3EEENS4_18smem_ptr_flag_bitsILi8EEENSU_INS5_IJNSA_ILi8EEESI_EEENS5_IJSI_SD_EEEEEEEvNS4_8identityES12_S1C_vS1D_EENS_8epilogue10collective6detail29Sm90TmaWarpSpecializedAdapterINS1G_15DefaultEpilogueISK_SL_SL_NS1F_6thread17LinearCombinationISK_Li1EffLNS1K_9ScaleType4KindE0ELNS_15FloatRoundStyleE2ESK_EENS1_15EpilogueDefaultEEEEEvvEEEEvNT_6ParamsE --------------------------
	.section	.text._ZN7cutlass13device_kernelINS_4gemm6kernel13GemmUniversalIN4cute5tupleIJiiiiEEENS1_10collective13CollectiveMmaINS1_37MainloopSm90TmaGmmaWarpSpecializedFP8ILi11ENS5_IJNS4_1CILi2EEENSA_ILi4EEENSA_ILi1EEEEEENS1_35KernelTmaWarpSpecializedCooperativeEEENS5_IJNSA_ILi256EEENSA_ILi64EEESI_EEENS_12float_e5m2_tENS5_IJlSD_lEEESK_SL_NS4_8TiledMMAINS4_8MMA_AtomIJNS4_4SM904GMMA30MMA_64x64x32_F32E5M2E5M2_SS_TNILNSP_7ScaleInE1ELSR_1EEEEEENS4_6LayoutINS5_IJSB_SD_SD_EEENS5_IJSD_NSA_ILi0EEESW_EEEEENS5_IJNS4_10UnderscoreESZ_SZ_EEEEENS4_23SM90_TMA_LOAD_MULTICASTENS4_14ComposedLayoutINS4_7SwizzleILi2ELi4ELi3EEENS4_18smem_ptr_flag_bitsILi8EEENSU_INS5_IJNSA_ILi8EEESI_EEENS5_IJSI_SD_EEEEEEEvNS4_8identityES12_S1C_vS1D_EENS_8epilogue10collective6detail29Sm90TmaWarpSpecializedAdapterINS1G_15DefaultEpilogueISK_SL_SL_NS1F_6thread17LinearCombinationISK_Li1EffLNS1K_9ScaleType4KindE0ELNS_15FloatRoundStyleE2ESK_EENS1_15EpilogueDefaultEEEEEvvEEEEvNT_6ParamsE,"ax",@progbits
	.align	128
.text._ZN7cutlass13device_kernelINS_4gemm6kernel13GemmUniversalIN4cute5tupleIJiiiiEEENS1_10collective13CollectiveMmaINS1_37MainloopSm90TmaGmmaWarpSpecializedFP8ILi11ENS5_IJNS4_1CILi2EEENSA_ILi4EEENSA_ILi1EEEEEENS1_35KernelTmaWarpSpecializedCooperativeEEENS5_IJNSA_ILi256EEENSA_ILi64EEESI_EEENS_12float_e5m2_tENS5_IJlSD_lEEESK_SL_NS4_8TiledMMAINS4_8MMA_AtomIJNS4_4SM904GMMA30MMA_64x64x32_F32E5M2E5M2_SS_TNILNSP_7ScaleInE1ELSR_1EEEEEENS4_6LayoutINS5_IJSB_SD_SD_EEENS5_IJSD_NSA_ILi0EEESW_EEEEENS5_IJNS4_10UnderscoreESZ_SZ_EEEEENS4_23SM90_TMA_LOAD_MULTICASTENS4_14ComposedLayoutINS4_7SwizzleILi2ELi4ELi3EEENS4_18smem_ptr_flag_bitsILi8EEENSU_INS5_IJNSA_ILi8EEESI_EEENS5_IJSI_SD_EEEEEEEvNS4_8identityES12_S1C_vS1D_EENS_8epilogue10collective6detail29Sm90TmaWarpSpecializedAdapterINS1G_15DefaultEpilogueISK_SL_SL_NS1F_6thread17LinearCombinationISK_Li1EffLNS1K_9ScaleType4KindE0ELNS_15FloatRoundStyleE2ESK_EENS1_15EpilogueDefaultEEEEEvvEEEEvNT_6ParamsE:
        .type           _ZN7cutlass13device_kernelINS_4gemm6kernel13GemmUniversalIN4cute5tupleIJiiiiEEENS1_10collective13CollectiveMmaINS1_37MainloopSm90TmaGmmaWarpSpecializedFP8ILi11ENS5_IJNS4_1CILi2EEENSA_ILi4EEENSA_ILi1EEEEEENS1_35KernelTmaWarpSpecializedCooperativeEEENS5_IJNSA_ILi256EEENSA_ILi64EEESI_EEENS_12float_e5m2_tENS5_IJlSD_lEEESK_SL_NS4_8TiledMMAINS4_8MMA_AtomIJNS4_4SM904GMMA30MMA_64x64x32_F32E5M2E5M2_SS_TNILNSP_7ScaleInE1ELSR_1EEEEEENS4_6LayoutINS5_IJSB_SD_SD_EEENS5_IJSD_NSA_ILi0EEESW_EEEEENS5_IJNS4_10UnderscoreESZ_SZ_EEEEENS4_23SM90_TMA_LOAD_MULTICASTENS4_14ComposedLayoutINS4_7SwizzleILi2ELi4ELi3EEENS4_18smem_ptr_flag_bitsILi8EEENSU_INS5_IJNSA_ILi8EEESI_EEENS5_IJSI_SD_EEEEEEEvNS4_8identityES12_S1C_vS1D_EENS_8epilogue10collective6detail29Sm90TmaWarpSpecializedAdapterINS1G_15DefaultEpilogueISK_SL_SL_NS1F_6thread17LinearCombinationISK_Li1EffLNS1K_9ScaleType4KindE0ELNS_15FloatRoundStyleE2ESK_EENS1_15EpilogueDefaultEEEEEvvEEEEvNT_6ParamsE,@function
        .size           _ZN7cutlass13device_kernelINS_4gemm6kernel13GemmUniversalIN4cute5tupleIJiiiiEEENS1_10collective13CollectiveMmaINS1_37MainloopSm90TmaGmmaWarpSpecializedFP8ILi11ENS5_IJNS4_1CILi2EEENSA_ILi4EEENSA_ILi1EEEEEENS1_35KernelTmaWarpSpecializedCooperativeEEENS5_IJNSA_ILi256EEENSA_ILi64EEESI_EEENS_12float_e5m2_tENS5_IJlSD_lEEESK_SL_NS4_8TiledMMAINS4_8MMA_AtomIJNS4_4SM904GMMA30MMA_64x64x32_F32E5M2E5M2_SS_TNILNSP_7ScaleInE1ELSR_1EEEEEENS4_6LayoutINS5_IJSB_SD_SD_EEENS5_IJSD_NSA_ILi0EEESW_EEEEENS5_IJNS4_10UnderscoreESZ_SZ_EEEEENS4_23SM90_TMA_LOAD_MULTICASTENS4_14ComposedLayoutINS4_7SwizzleILi2ELi4ELi3EEENS4_18smem_ptr_flag_bitsILi8EEENSU_INS5_IJNSA_ILi8EEESI_EEENS5_IJSI_SD_EEEEEEEvNS4_8identityES12_S1C_vS1D_EENS_8epilogue10collective6detail29Sm90TmaWarpSpecializedAdapterINS1G_15DefaultEpilogueISK_SL_SL_NS1F_6thread17LinearCombinationISK_Li1EffLNS1K_9ScaleType4KindE0ELNS_15FloatRoundStyleE2ESK_EENS1_15EpilogueDefaultEEEEEvvEEEEvNT_6ParamsE,(.L_x_221 - _ZN7cutlass13device_kernelINS_4gemm6kernel13GemmUniversalIN4cute5tupleIJiiiiEEENS1_10collective13CollectiveMmaINS1_37MainloopSm90TmaGmmaWarpSpecializedFP8ILi11ENS5_IJNS4_1CILi2EEENSA_ILi4EEENSA_ILi1EEEEEENS1_35KernelTmaWarpSpecializedCooperativeEEENS5_IJNSA_ILi256EEENSA_ILi64EEESI_EEENS_12float_e5m2_tENS5_IJlSD_lEEESK_SL_NS4_8TiledMMAINS4_8MMA_AtomIJNS4_4SM904GMMA30MMA_64x64x32_F32E5M2E5M2_SS_TNILNSP_7ScaleInE1ELSR_1EEEEEENS4_6LayoutINS5_IJSB_SD_SD_EEENS5_IJSD_NSA_ILi0EEESW_EEEEENS5_IJNS4_10UnderscoreESZ_SZ_EEEEENS4_23SM90_TMA_LOAD_MULTICASTENS4_14ComposedLayoutINS4_7SwizzleILi2ELi4ELi3EEENS4_18smem_ptr_flag_bitsILi8EEENSU_INS5_IJNSA_ILi8EEESI_EEENS5_IJSI_SD_EEEEEEEvNS4_8identityES12_S1C_vS1D_EENS_8epilogue10collective6detail29Sm90TmaWarpSpecializedAdapterINS1G_15DefaultEpilogueISK_SL_SL_NS1F_6thread17LinearCombinationISK_Li1EffLNS1K_9ScaleType4KindE0ELNS_15FloatRoundStyleE2ESK_EENS1_15EpilogueDefaultEEEEEvvEEEEvNT_6ParamsE)
        .other          _ZN7cutlass13device_kernelINS_4gemm6kernel13GemmUniversalIN4cute5tupleIJiiiiEEENS1_10collective13CollectiveMmaINS1_37MainloopSm90TmaGmmaWarpSpecializedFP8ILi11ENS5_IJNS4_1CILi2EEENSA_ILi4EEENSA_ILi1EEEEEENS1_35KernelTmaWarpSpecializedCooperativeEEENS5_IJNSA_ILi256EEENSA_ILi64EEESI_EEENS_12float_e5m2_tENS5_IJlSD_lEEESK_SL_NS4_8TiledMMAINS4_8MMA_AtomIJNS4_4SM904GMMA30MMA_64x64x32_F32E5M2E5M2_SS_TNILNSP_7ScaleInE1ELSR_1EEEEEENS4_6LayoutINS5_IJSB_SD_SD_EEENS5_IJSD_NSA_ILi0EEESW_EEEEENS5_IJNS4_10UnderscoreESZ_SZ_EEEEENS4_23SM90_TMA_LOAD_MULTICASTENS4_14ComposedLayoutINS4_7SwizzleILi2ELi4ELi3EEENS4_18smem_ptr_flag_bitsILi8EEENSU_INS5_IJNSA_ILi8EEESI_EEENS5_IJSI_SD_EEEEEEEvNS4_8identityES12_S1C_vS1D_EENS_8epilogue10collective6detail29Sm90TmaWarpSpecializedAdapterINS1G_15DefaultEpilogueISK_SL_SL_NS1F_6thread17LinearCombinationISK_Li1EffLNS1K_9ScaleType4KindE0ELNS_15FloatRoundStyleE2ESK_EENS1_15EpilogueDefaultEEEEEvvEEEEvNT_6ParamsE,@"STO_CUDA_ENTRY STV_DEFAULT"
_ZN7cutlass13device_kernelINS_4gemm6kernel13GemmUniversalIN4cute5tupleIJiiiiEEENS1_10collective13CollectiveMmaINS1_37MainloopSm90TmaGmmaWarpSpecializedFP8ILi11ENS5_IJNS4_1CILi2EEENSA_ILi4EEENSA_ILi1EEEEEENS1_35KernelTmaWarpSpecializedCooperativeEEENS5_IJNSA_ILi256EEENSA_ILi64EEESI_EEENS_12float_e5m2_tENS5_IJlSD_lEEESK_SL_NS4_8TiledMMAINS4_8MMA_AtomIJNS4_4SM904GMMA30MMA_64x64x32_F32E5M2E5M2_SS_TNILNSP_7ScaleInE1ELSR_1EEEEEENS4_6LayoutINS5_IJSB_SD_SD_EEENS5_IJSD_NSA_ILi0EEESW_EEEEENS5_IJNS4_10UnderscoreESZ_SZ_EEEEENS4_23SM90_TMA_LOAD_MULTICASTENS4_14ComposedLayoutINS4_7SwizzleILi2ELi4ELi3EEENS4_18smem_ptr_flag_bitsILi8EEENSU_INS5_IJNSA_ILi8EEESI_EEENS5_IJSI_SD_EEEEEEEvNS4_8identityES12_S1C_vS1D_EENS_8epilogue10collective6detail29Sm90TmaWarpSpecializedAdapterINS1G_15DefaultEpilogueISK_SL_SL_NS1F_6thread17LinearCombinationISK_Li1EffLNS1K_9ScaleType4KindE0ELNS_15FloatRoundStyleE2ESK_EENS1_15EpilogueDefaultEEEEEvvEEEEvNT_6ParamsE:
[----:B------:R-:W-:Y:S01]  /*0000*/  LDC R1, c[0x0][0x28] ;  /* 0x00000a00ff017b82 */ /* 0x000fe20000000800 */
[----:B------:R-:W0:Y:S01]  /*0010*/  S2R R0, SR_TID.X ;  /* 0x0000000000007919 */ /* 0x000e220000002100 */
[----:B------:R-:W-:Y:S01]  /*0020*/  ELECT P0, URZ, PT ;  /* 0x00000000003f782f */ /* 0x000fe20003800000 */
[----:B------:R-:W-:Y:S01]  /*0030*/  BSSY B0, `(.L_x_0) ;  /* 0x000000f000007945 */ /* 0x000fe20003800000 */
[--C-:B0-----:R-:W-:Y:S02]  /*0040*/  SHF.R.U32.HI R2, RZ, 0x5, R0.reuse ;  /* 0x00000005ff027819 */ /* 0x101fe40000011600 */
[----:B------:R-:W-:-:S03]  /*0050*/  SHF.R.U32.HI R3, RZ, 0x7, R0 ;  /* 0x00000007ff037819 */ /* 0x000fc60000011600 */
[----:B------:R-:W0:Y:S04]  /*0060*/  SHFL.IDX PT, R7, R2, RZ, 0x1f ;  /* 0x00001fff02077589 */ /* 0x000e2800000e0000 */
[----:B------:R-:W1:Y:S01]  /*0070*/  SHFL.IDX PT, R3, R3, RZ, 0x1f ;  /* 0x00001fff03037589 */ /* 0x000e6200000e0000 */
[----:B0-----:R-:W-:-:S13]  /*0080*/  ISETP.NE.OR P0, PT, R7, RZ, !P0 ;  /* 0x000000ff0700720c */ /* 0x001fda0004705670 */
[----:B-1----:R-:W-:Y:S05]  /*0090*/  @P0 BRA `(.L_x_1) ;  /* 0x0000000000200947 */ /* 0x002fea0003800000 */
[----:B------:R-:W-:Y:S02]  /*00a0*/  ULDC.64 UR4, c[0x0][0x198] ;  /* 0x0000660000047ab9 */ /* 0x000fe40000000a00 */
[----:B------:R-:W-:Y:S02]  /*00b0*/  UIADD3 UR6, UP0, UR4, 0xf0, URZ ;  /* 0x000000f004067890 */ /* 0x000fe4000ff1e03f */
[----:B------:R-:W-:Y:S02]  /*00c0*/  UIADD3 UR4, UP1, UR4, 0x1f0, URZ ;  /* 0x000001f004047890 */ /* 0x000fe4000ff3e03f */
[----:B------:R-:W-:Y:S02]  /*00d0*/  UIADD3.X UR7, URZ, UR5, URZ, UP0, !UPT ;  /* 0x000000053f077290 */ /* 0x000fe400087fe43f */
[----:B------:R-:W-:-:S07]  /*00e0*/  UIADD3.X UR5, URZ, UR5, URZ, UP1, !UPT ;  /* 0x000000053f057290 */ /* 0x000fce0008ffe43f */
[----:B------:R0:W-:Y:S02]  /*00f0*/  UTMACCTL.PF [UR6] ;  /* 0x00000000060079b9 */ /* 0x0001e40008040000 */
[----:B------:R0:W-:Y:S02]  /*0100*/  UTMACCTL.PF [UR4] ;  /* 0x00000000040079b9 */ /* 0x0001e40008040000 */
[----:B0-----:R-:W-:Y:S01]  /*0110*/  NOP ;  /* 0x0000000000007918 */ /* 0x001fe20000000000 */
.L_x_1:
[----:B------:R-:W-:Y:S05]  /*0120*/  BSYNC B0 ;  /* 0x0000000000007941 */ /* 0x000fea0003800000 */
.L_x_0:
[----:B------:R-:W0:Y:S02]  /*0130*/  SHFL.IDX PT, R4, R2, RZ, 0x1f ;  /* 0x00001fff02047589 */ /* 0x000e2400000e0000 */
[----:B0-----:R-:W-:-:S13]  /*0140*/  ISETP.NE.AND P0, PT, R4, RZ, PT ;  /* 0x000000ff0400720c */ /* 0x001fda0003f05270 */
[----:B------:R-:W-:Y:S05]  /*0150*/  @P0 BRA `(.L_x_2) ;  /* 0x00000000009c0947 */ /* 0x000fea0003800000 */
[----:B------:R-:W-:Y:S01]  /*0160*/  ELECT P0, URZ, PT ;  /* 0x00000000003f782f */ /* 0x000fe20003800000 */
[----:B------:R-:W-:-:S12]  /*0170*/  BSSY B0, `(.L_x_2) ;  /* 0x0000025000007945 */ /* 0x000fd80003800000 */
[----:B------:R-:W-:Y:S05]  /*0180*/  @!P0 BRA `(.L_x_3) ;  /* 0x00000000008c8947 */ /* 0x000fea0003800000 */
[----:B------:R-:W0:Y:S01]  /*0190*/  S2UR UR8, SR_CgaCtaId ;  /* 0x00000000000879c3 */ /* 0x000e220000008800 */
[----:B------:R-:W-:Y:S01]  /*01a0*/  UMOV UR4, 0x400 ;  /* 0x0000040000047882 */ /* 0x000fe20000000000 */
[----:B------:R-:W-:Y:S01]  /*01b0*/  UMOV UR5, 0x1 ;  /* 0x0000000100057882 */ /* 0x000fe20000000000 */
[----:B------:R-:W-:Y:S02]  /*01c0*/  UMOV UR6, 0xa ;  /* 0x0000000a00067882 */ /* 0x000fe40000000000 */
[----:B------:R-:W-:-:S04]  /*01d0*/  UIADD3 UR6, -UR6, 0x100000, URZ ;  /* 0x0010000006067890 */ /* 0x000fc8000fffe13f */
[----:B------:R-:W-:Y:S02]  /*01e0*/  USHF.L.U32 UR7, UR6, 0xb, URZ ;  /* 0x0000000b06077899 */ /* 0x000fe4000800063f */
[----:B------:R-:W-:Y:S02]  /*01f0*/  USHF.L.U32 UR6, UR6, 0x1, URZ ;  /* 0x0000000106067899 */ /* 0x000fe4000800063f */
[----:B0-----:R-:W-:Y:S02]  /*0200*/  ULEA UR8, UR8, UR4, 0x18 ;  /* 0x0000000408087291 */ /* 0x001fe4000f8ec03f */
[----:B------:R-:W-:-:S04]  /*0210*/  UIADD3 UR4, -UR5, 0x100000, URZ ;  /* 0x0010000005047890 */ /* 0x000fc8000fffe13f */
[----:B------:R-:W-:Y:S02]  /*0220*/  USHF.L.U32 UR5, UR4, 0xb, URZ ;  /* 0x0000000b04057899 */ /* 0x000fe4000800063f */
[----:B------:R-:W-:Y:S01]  /*0230*/  USHF.L.U32 UR4, UR4, 0x1, URZ ;  /* 0x0000000104047899 */ /* 0x000fe2000800063f */
[----:B------:R-:W0:Y:S11]  /*0240*/  FENCE.VIEW.ASYNC.S ;  /* 0x00000000000073c6 */ /* 0x000e360000000000 */
[----:B0-----:R0:W1:Y:S01]  /*0250*/  SYNCS.EXCH.64 URZ, [UR8], UR4 ;  /* 0x00000004083f75b2 */ /* 0x0010620008000100 */
[----:B------:R0:W2:Y:S01]  /*0260*/  SYNCS.EXCH.64 URZ, [UR8+0x58], UR6 ;  /* 0x00005806083f75b2 */ /* 0x0000a20008000100 */
[----:B------:R0:W3:Y:S01]  /*0270*/  SYNCS.EXCH.64 URZ, [UR8+0x8], UR4 ;  /* 0x00000804083f75b2 */ /* 0x0000e20008000100 */
[----:B------:R0:W4:Y:S01]  /*0280*/  SYNCS.EXCH.64 URZ, [UR8+0x60], UR6 ;  /* 0x00006006083f75b2 */ /* 0x0001220008000100 */
[----:B------:R0:W0:Y:S01]  /*0290*/  SYNCS.EXCH.64 URZ, [UR8+0x10], UR4 ;  /* 0x00001004083f75b2 */ /* 0x0000220008000100 */
        /* <DEDUP_REMOVED lines=17> */
[----:B------:R-:W-:Y:S01]  /*03b0*/  NOP ;  /* 0x0000000000007918 */ /* 0x000fe20000000000 */
.L_x_3:
[----:B0-----:R-:W-:Y:S05]  /*03c0*/  BSYNC B0 ;  /* 0x0000000000007941 */ /* 0x001fea0003800000 */
.L_x_2:
[----:B------:R-:W-:Y:S01]  /*03d0*/  SHF.R.S32.HI R5, RZ, 0x1f, R0 ;  /* 0x0000001fff057819 */ /* 0x000fe20000011400 */
[----:B------:R-:W0:Y:S01]  /*03e0*/  SHFL.IDX PT, R2, R2, RZ, 0x1f ;  /* 0x00001fff02027589 */ /* 0x000e2200000e0000 */
[----:B------:R-:W5:Y:S01]  /*03f0*/  S2UR UR8, SR_CTAID.X ;  /* 0x00000000000879c3 */ /* 0x000f620000002500 */
[----:B------:R-:W-:Y:S02]  /*0400*/  ELECT P0, URZ, PT ;  /* 0x00000000003f782f */ /* 0x000fe40003800000 */
[----:B------:R-:W-:Y:S01]  /*0410*/  LEA.HI R5, R5, R0, RZ, 0x7 ;  /* 0x0000000005057211 */ /* 0x000fe200078f38ff */
[----:B------:R-:W1:Y:S01]  /*0420*/  S2R R8, SR_CTAID.Y ;  /* 0x0000000000087919 */ /* 0x000e620000002600 */
[----:B------:R-:W-:Y:S01]  /*0430*/  SHF.R.S32.HI R11, RZ, 0x1f, R4 ;  /* 0x0000001fff0b7819 */ /* 0x000fe20000011404 */
[----:B------:R-:W-:Y:S01]  /*0440*/  ULDC UR4, c[0x0][0x150] ;  /* 0x0000540000047ab9 */ /* 0x000fe20000000800 */
[----:B------:R-:W-:Y:S01]  /*0450*/  LOP3.LUT R5, R5, 0xffffff80, RZ, 0xc0, !PT ;  /* 0xffffff8005057812 */ /* 0x000fe200078ec0ff */
[----:B------:R-:W-:Y:S01]  /*0460*/  VIADD R16, R3, 0xffffffff ;  /* 0xffffffff03107836 */ /* 0x000fe20000000000 */
[----:B------:R-:W-:Y:S01]  /*0470*/  LEA.HI R11, R11, R4, RZ, 0x2 ;  /* 0x000000040b0b7211 */ /* 0x000fe200078f10ff */
[----:B------:R-:W2:Y:S01]  /*0480*/  LDC R12, c[0x0][0x144] ;  /* 0x00005100ff0c7b82 */ /* 0x000ea20000000800 */
[----:B------:R-:W-:Y:S01]  /*0490*/  NOP ;  /* 0x0000000000007918 */ /* 0x000fe20000000000 */
[----:B------:R-:W-:Y:S01]  /*04a0*/  IMAD.IADD R6, R0, 0x1, -R5 ;  /* 0x0000000100067824 */ /* 0x000fe200078e0a05 */
[----:B------:R-:W-:Y:S01]  /*04b0*/  LOP3.LUT R11, R11, 0x3ffffffc, RZ, 0xc0, !PT ;  /* 0x3ffffffc0b0b7812 */ /* 0x000fe200078ec0ff */
[----:B------:R-:W-:Y:S01]  /*04c0*/  NOP ;  /* 0x0000000000007918 */ /* 0x000fe20000000000 */
[----:B------:R-:W-:-:S02]  /*04d0*/  ISETP.NE.AND P4, PT, R3, RZ, PT ;  /* 0x000000ff0300720c */ /* 0x000fc40003f85270 */
[----:B------:R-:W-:Y:S01]  /*04e0*/  SHF.R.S32.HI R5, RZ, 0x1f, R6 ;  /* 0x0000001fff057819 */ /* 0x000fe20000011406 */
[----:B------:R-:W-:Y:S01]  /*04f0*/  IMAD.IADD R4, R4, 0x1, -R11 ;  /* 0x0000000104047824 */ /* 0x000fe200078e0a0b */
[----:B------:R-:W3:Y:S01]  /*0500*/  LDC R14, c[0x0][0x140] ;  /* 0x00005000ff0e7b82 */ /* 0x000ee20000000800 */
[----:B------:R-:W-:Y:S02]  /*0510*/  ISETP.GE.U32.AND P6, PT, R16, 0x2, PT ;  /* 0x000000021000780c */ /* 0x000fe40003fc6070 */
[----:B------:R-:W-:Y:S02]  /*0520*/  LEA.HI R5, R5, R6, RZ, 0x3 ;  /* 0x0000000605057211 */ /* 0x000fe400078f18ff */
[----:B0-----:R-:W-:Y:S02]  /*0530*/  ISETP.NE.OR P0, PT, R2, RZ, !P0 ;  /* 0x000000ff0200720c */ /* 0x001fe40004705670 */
[--C-:B------:R-:W-:Y:S01]  /*0540*/  SHF.R.S32.HI R2, RZ, 0x3, R5.reuse ;  /* 0x00000003ff027819 */ /* 0x100fe20000011405 */
[----:B------:R-:W0:Y:S01]  /*0550*/  LDC R13, c[0x0][0x148] ;  /* 0x00005200ff0d7b82 */ /* 0x000e220000000800 */
[----:B------:R-:W-:-:S02]  /*0560*/  SHF.R.S32.HI R5, RZ, 0x1f, R5 ;  /* 0x0000001fff057819 */ /* 0x000fc40000011405 */
[----:B-----5:R-:W-:Y:S02]  /*0570*/  I2FP.F32.U32 R10, UR8 ;  /* 0x00000008000a7c45 */ /* 0x020fe40008201000 */
[----:B------:R-:W-:-:S03]  /*0580*/  LEA.HI R5, R5, R2, RZ, 0x2 ;  /* 0x0000000205057211 */ /* 0x000fc600078f10ff */
[----:B------:R-:W-:Y:S01]  /*0590*/  FMUL R10, R10, UR4 ;  /* 0x000000040a0a7c20 */ /* 0x000fe20008400000 */
[----:B------:R-:W-:Y:S01]  /*05a0*/  LOP3.LUT R5, R5, 0xfffffffc, RZ, 0xc0, !PT ;  /* 0xfffffffc05057812 */ /* 0x000fe200078ec0ff */
[----:B------:R-:W-:Y:S01]  /*05b0*/  VOTEU.ALL UP0, P0 ;  /* 0x00000000003f7886 */ /* 0x000fe20000000000 */
[----:B-1----:R-:W-:Y:S01]  /*05c0*/  I2FP.F32.U32 R11, R8 ;  /* 0x00000008000b7245 */ /* 0x002fe20000201000 */
[----:B------:R-:W-:Y:S01]  /*05d0*/  ULDC UR4, c[0x0][0x154] ;  /* 0x0000550000047ab9 */ /* 0x000fe20000000800 */
[----:B------:R-:W-:Y:S01]  /*05e0*/  VOTEU.ALL UP1, P0 ;  /* 0x00000000003f7886 */ /* 0x000fe20000020000 */
[----:B------:R-:W1:Y:S01]  /*05f0*/  F2I.U32.TRUNC.NTZ R10, R10 ;  /* 0x0000000a000a7305 */ /* 0x000e62000020f000 */
[----:B------:R-:W-:Y:S01]  /*0600*/  IMAD.IADD R5, R2, 0x1, -R5 ;  /* 0x0000000102057824 */ /* 0x000fe200078e0a05 */
[----:B------:R-:W5:Y:S01]  /*0610*/  @!UP0 S2UR UR7, SR_CgaCtaId ;  /* 0x00000000000789c3 */ /* 0x000f620000008800 */
[----:B------:R-:W-:Y:S01]  /*0620*/  @!UP0 UMOV UR6, 0x400 ;  /* 0x0000040000068882 */ /* 0x000fe20000000000 */
[----:B---3--:R-:W-:Y:S01]  /*0630*/  ISETP.EQ.U32.AND P2, PT, R14, 0x1, PT ;  /* 0x000000010e00780c */ /* 0x008fe20003f42070 */
[----:B------:R-:W-:-:S05]  /*0640*/  IMAD R5, R4, 0x4, R5 ;  /* 0x0000000404057824 */ /* 0x000fca00078e0205 */
[----:B------:R-:W-:-:S04]  /*0650*/  LEA.HI R2, R5, R5, RZ, 0x1 ;  /* 0x0000000505027211 */ /* 0x000fc800078f08ff */
[----:B------:R-:W-:Y:S01]  /*0660*/  LOP3.LUT R4, R2, 0xfffffffe, RZ, 0xc0, !PT ;  /* 0xfffffffe02047812 */ /* 0x000fe200078ec0ff */
[----:B-1----:R-:W-:Y:S02]  /*0670*/  IMAD.MOV R15, RZ, RZ, -R10 ;  /* 0x000000ffff0f7224 */ /* 0x002fe400078e0a0a */
[----:B------:R-:W-:Y:S01]  /*0680*/  FMUL R10, R11, UR4 ;  /* 0x000000040b0a7c20 */ /* 0x000fe20008400000 */
[----:B------:R-:W-:Y:S01]  /*0690*/  SHF.R.S32.HI R2, RZ, 0x1f, R7 ;  /* 0x0000001fff027819 */ /* 0x000fe20000011407 */
[----:B------:R-:W-:Y:S01]  /*06a0*/  UMOV UR4, 0x20 ;  /* 0x0000002000047882 */ /* 0x000fe20000000000 */
[----:B--2---:R-:W-:Y:S01]  /*06b0*/  IMAD R12, R12, R15, UR8 ;  /* 0x000000080c0c7e24 */ /* 0x004fe2000f8e020f */
[----:B------:R-:W-:-:S04]  /*06c0*/  @!UP0 UIADD3 UR4, -UR4, 0x100000, URZ ;  /* 0x0010000004048890 */ /* 0x000fc8000fffe13f */
[----:B------:R-:W-:Y:S02]  /*06d0*/  @!UP0 USHF.L.U32 UR5, UR4, 0xb, URZ ;  /* 0x0000000b04058899 */ /* 0x000fe4000800063f */
[----:B------:R-:W-:Y:S01]  /*06e0*/  @!UP0 USHF.L.U32 UR4, UR4, 0x1, URZ ;  /* 0x0000000104048899 */ /* 0x000fe2000800063f */
[C---:B------:R-:W-:Y:S01]  /*06f0*/  IMAD.IADD R11, R5.reuse, 0x1, -R4 ;  /* 0x00000001050b7824 */ /* 0x040fe200078e0a04 */
[----:B------:R-:W1:Y:S01]  /*0700*/  F2I.U32.TRUNC.NTZ R10, R10 ;  /* 0x0000000a000a7305 */ /* 0x000e62000020f000 */
[----:B------:R-:W-:Y:S01]  /*0710*/  LEA.HI R2, R2, R7, RZ, 0x2 ;  /* 0x0000000702027211 */ /* 0x000fe200078f10ff */
[----:B------:R-:W-:Y:S02]  /*0720*/  IMAD.SHL.U32 R4, R5, 0x4, RZ ;  /* 0x0000000405047824 */ /* 0x000fe400078e00ff */
[----:B------:R-:W-:Y:S01]  /*0730*/  ISETP.NE.AND P3, PT, R11, R12, PT ;  /* 0x0000000c0b00720c */ /* 0x000fe20003f65270 */
[----:B-----5:R-:W-:Y:S01]  /*0740*/  @!UP0 ULEA UR6, UR7, UR6, 0x18 ;  /* 0x0000000607068291 */ /* 0x020fe2000f8ec03f */
[----:B------:R-:W-:Y:S01]  /*0750*/  LOP3.LUT R2, R2, 0xfffffffc, RZ, 0xc0, !PT ;  /* 0xfffffffc02027812 */ /* 0x000fe200078ec0ff */
[----:B------:R-:W-:Y:S01]  /*0760*/  VOTEU.ALL UP0, P0 ;  /* 0x00000000003f7886 */ /* 0x000fe20000000000 */
[----:B------:R-:W-:-:S02]  /*0770*/  LOP3.LUT R5, R5, 0xc, R4, 0x78, !PT ;  /* 0x0000000c05057812 */ /* 0x000fc400078e7804 */
[----:B------:R-:W-:Y:S01]  /*0780*/  LOP3.LUT P0, RZ, R6, 0x7, RZ, 0xc0, !PT ;  /* 0x0000000706ff7812 */ /* 0x000fe2000780c0ff */
[----:B------:R-:W-:Y:S02]  /*0790*/  IMAD.IADD R7, R7, 0x1, -R2 ;  /* 0x0000000107077824 */ /* 0x000fe400078e0a02 */
[----:B------:R-:W-:Y:S01]  /*07a0*/  IMAD.MOV.U32 R6, RZ, RZ, 0x1 ;  /* 0x00000001ff067424 */ /* 0x000fe200078e00ff */
[----:B------:R-:W-:Y:S01]  /*07b0*/  ISETP.LT.U32.AND P0, PT, R5, 0x8, !P0 ;  /* 0x000000080500780c */ /* 0x000fe20004701070 */
[----:B-1----:R-:W-:Y:S01]  /*07c0*/  IMAD.MOV R20, RZ, RZ, -R10 ;  /* 0x000000ffff147224 */ /* 0x002fe200078e0a0a */
[----:B------:R-:W-:Y:S01]  /*07d0*/  ISETP.NE.AND P1, PT, R7, 0x3, PT ;  /* 0x000000030700780c */ /* 0x000fe20003f25270 */
[----:B------:R-:W1:Y:S02]  /*07e0*/  FENCE.VIEW.ASYNC.S ;  /* 0x00000000000073c6 */ /* 0x000e640000000000 */
[----:B-1----:R1:W2:Y:S01]  /*07f0*/  @!UP0 SYNCS.EXCH.64 URZ, [UR6+0xc0], UR4 ;  /* 0x0000c004063f85b2 */ /* 0x0022a20008000100 */
[----:B------:R-:W-:Y:S01]  /*0800*/  @P3 LEA.HI R2, R5, R5, RZ, 0x1 ;  /* 0x0000000505023211 */ /* 0x000fe200078f08ff */
[----:B0-----:R-:W-:Y:S01]  /*0810*/  IMAD R11, R13, R20, R8 ;  /* 0x000000140d0b7224 */ /* 0x001fe200078e0208 */
[----:B------:R-:W-:-:S02]  /*0820*/  ISETP.EQ.OR P1, PT, R7, RZ, !P1 ;  /* 0x000000ff0700720c */ /* 0x000fc40004f22670 */
[----:B------:R-:W-:Y:S02]  /*0830*/  @P3 SHF.R.S32.HI R2, RZ, 0x1, R2 ;  /* 0x00000001ff023819 */ /* 0x000fe40000011402 */
[----:B------:R-:W-:Y:S02]  /*0840*/  ISETP.EQ.AND P1, PT, R3, RZ, P1 ;  /* 0x000000ff0300720c */ /* 0x000fe40000f22270 */
[----:B------:R-:W-:Y:S02]  /*0850*/  @P3 ISETP.NE.AND P5, PT, R2, R11, PT ;  /* 0x0000000b0200320c */ /* 0x000fe40003fa5270 */
[----:B------:R-:W-:Y:S02]  /*0860*/  SEL R3, RZ, 0x1, !P0 ;  /* 0x00000001ff037807 */ /* 0x000fe40004000000 */
[----:B------:R-:W-:Y:S02]  /*0870*/  @P3 SEL R6, RZ, 0x1, P5 ;  /* 0x00000001ff063807 */ /* 0x000fe40002800000 */
[----:B------:R-:W-:Y:S01]  /*0880*/  SEL R4, RZ, 0x1, !P1 ;  /* 0x00000001ff047807 */ /* 0x000fe20004800000 */
[----:B------:R1:W0:Y:S01]  /*0890*/  @!UP1 SYNCS.EXCH.64 URZ, [UR6+0xc8], UR4 ;  /* 0x0000c804063f95b2 */ /* 0x0002220008000100 */
[----:B------:R-:W-:Y:S01]  /*08a0*/  LOP3.LUT R6, R6, R3, RZ, 0xc0, !PT ;  /* 0x0000000306067212 */ /* 0x000fe200078ec0ff */
[----:B------:R-:W-:Y:S01]  /*08b0*/  NOP ;  /* 0x0000000000007918 */ /* 0x000fe20000000000 */
[----:B------:R-:W-:Y:S01]  /*08c0*/  SEL R4, R4, 0x2, P6 ;  /* 0x0000000204047807 */ /* 0x000fe20003000000 */
[----:B------:R-:W-:Y:S06]  /*08d0*/  @!P2 BRA `(.L_x_4) ;  /* 0x000000000008a947 */ /* 0x000fec0003800000 */
[----:B0-2-4-:R-:W-:Y:S01]  /*08e0*/  UCGABAR_ARV ;  /* 0x00000000000079c7 */ /* 0x015fe20008000000 */
[----:B------:R-:W-:Y:S05]  /*08f0*/  BRA `(.L_x_5) ;  /* 0x0000000000047947 */ /* 0x000fea0003800000 */
.L_x_4:
[----:B0-2-4-:R-:W-:Y:S01]  /*0900*/  NOP ;  /* 0x0000000000007918 */ /* 0x015fe20000000000 */
.L_x_5:
[----:B------:R-:W0:Y:S01]  /*0910*/  LDC R2, c[0x0][0x65c] ;  /* 0x00019700ff027b82 */ /* 0x000e220000000800 */
[----:B------:R-:W-:Y:S01]  /*0920*/  IMAD.MOV.U32 R3, RZ, RZ, RZ ;  /* 0x000000ffff037224 */ /* 0x000fe200078e00ff */
[----:B0-----:R-:W-:Y:S01]  /*0930*/  ISETP.NE.AND P3, PT, R2, 0x1, PT ;  /* 0x000000010200780c */ /* 0x001fe20003f65270 */
[----:B------:R-:W-:-:S12]  /*0940*/  IMAD.U32 R2, RZ, RZ, UR8 ;  /* 0x00000008ff027e24 */ /* 0x000fd8000f8e00ff */
[----:B------:R-:W0:Y:S01]  /*0950*/  @P3 LDC R15, c[0x0][0x10] ;  /* 0x00000400ff0f3b82 */ /* 0x000e220000000800 */
[----:B------:R-:W-:Y:S02]  /*0960*/  @P3 IMAD.MOV.U32 R9, RZ, RZ, RZ ;  /* 0x000000ffff093224 */ /* 0x000fe400078e00ff */
[----:B------:R-:W-:-:S05]  /*0970*/  @P3 IMAD.MOV.U32 R17, RZ, RZ, RZ ;  /* 0x000000ffff113224 */ /* 0x000fca00078e00ff */
[----:B------:R-:W2:Y:S01]  /*0980*/  @!P3 LDC R11, c[0x0][0xc] ;  /* 0x00000300ff0bbb82 */ /* 0x000ea20000000800 */
[----:B0-----:R-:W-:-:S04]  /*0990*/  @P3 IMAD.WIDE.U32 R14, R15, UR8, R8 ;  /* 0x000000080f0e3c25 */ /* 0x001fc8000f8e0008 */
[----:B--2---:R-:W-:-:S04]  /*09a0*/  @!P3 IMAD.WIDE.U32 R10, R8, R11, R2 ;  /* 0x0000000b080ab225 */ /* 0x004fc800078e0002 */
[----:B------:R-:W-:Y:S02]  /*09b0*/  @P3 IMAD.MOV.U32 R2, RZ, RZ, R14 ;  /* 0x000000ffff023224 */ /* 0x000fe400078e000e */
[----:B------:R-:W-:Y:S02]  /*09c0*/  @P3 IMAD.IADD R3, R15, 0x1, R17 ;  /* 0x000000010f033824 */ /* 0x000fe400078e0211 */
[----:B------:R-:W-:Y:S02]  /*09d0*/  @!P3 IMAD.MOV.U32 R2, RZ, RZ, R10 ;  /* 0x000000ffff02b224 */ /* 0x000fe400078e000a */
[----:B------:R-:W-:Y:S01]  /*09e0*/  @!P3 IMAD.MOV.U32 R3, RZ, RZ, R11 ;  /* 0x000000ffff03b224 */ /* 0x000fe200078e000b */
[----:B------:R-:W-:Y:S06]  /*09f0*/  @!P2 BRA `(.L_x_6) ;  /* 0x00000000000ca947 */ /* 0x000fec0003800000 */
[----:B------:R-:W-:Y:S01]  /*0a00*/  UCGABAR_WAIT ;  /* 0x0000000000007dc7 */ /* 0x000fe20008000000 */
[----:B------:R-:W-:Y:S01]  /*0a10*/  CCTL.IVALL ;  /* 0x00000000ff00798f */ /* 0x000fe20002000000 */
[----:B------:R-:W-:Y:S05]  /*0a20*/  BRA `(.L_x_7) ;  /* 0x0000000000047947 */ /* 0x000fea0003800000 */
.L_x_6:
[----:B------:R-:W-:Y:S06]  /*0a30*/  BAR.SYNC.DEFER_BLOCKING 0x0 ;  /* 0x0000000000007b1d */ /* 0x000fec0000010000 */
.L_x_7:
[----:B------:R-:W-:Y:S05]  /*0a40*/  @!P4 BRA `(.L_x_8) ;  /* 0x0000007400f0c947 */ /* 0x000fea0003800000 */
[----:B------:R-:W-:-:S13]  /*0a50*/  ISETP.GT.U32.AND P0, PT, R16, 0x1, PT ;  /* 0x000000011000780c */ /* 0x000fda0003f04070 */
[----:B-1----:R-:W-:Y:S05]  /*0a60*/  @P0 EXIT ;  /* 0x000000000000094d */ /* 0x002fea0003800000 */
[----:B------:R-:W-:Y:S01]  /*0a70*/  ULDC.64 UR4, c[0x0][0x650] ;  /* 0x0001940000047ab9 */ /* 0x000fe20000000a00 */
[----:B------:R-:W-:Y:S01]  /*0a80*/  PRMT R14, RZ, 0x7610, R14 ;  /* 0x00007610ff0e7816 */ /* 0x000fe2000000000e */
[----:B------:R-:W-:Y:S01]  /*0a90*/  IMAD.MOV.U32 R10, RZ, RZ, -0x1 ;  /* 0xffffffffff0a7424 */ /* 0x000fe200078e00ff */
[----:B------:R-:W-:Y:S01]  /*0aa0*/  ISETP.GE.U32.AND P0, PT, R2, UR4, PT ;  /* 0x0000000402007c0c */ /* 0x000fe2000bf06070 */
[----:B------:R-:W-:Y:S02]  /*0ab0*/  IMAD.MOV.U32 R11, RZ, RZ, -0x1 ;  /* 0xffffffffff0b7424 */ /* 0x000fe400078e00ff */
[----:B------:R-:W-:Y:S01]  /*0ac0*/  IMAD.MOV.U32 R7, RZ, RZ, -0x1 ;  /* 0xffffffffff077424 */ /* 0x000fe200078e00ff */
[----:B------:R-:W-:-:S13]  /*0ad0*/  ISETP.GE.U32.AND.EX P0, PT, R3, UR5, PT, P0 ;  /* 0x0000000503007c0c */ /* 0x000fda000bf06100 */
[----:B------:R-:W-:Y:S05]  /*0ae0*/  @P0 BRA `(.L_x_9) ;  /* 0x0000000400280947 */ /* 0x000fea0003800000 */
[----:B------:R-:W0:Y:S01]  /*0af0*/  LDC.64 R22, c[0x0][0x628] ;  /* 0x00018a00ff167b82 */ /* 0x000e220000000a00 */
[----:B------:R-:W-:Y:S02]  /*0b00*/  IMAD.MOV.U32 R10, RZ, RZ, R2 ;  /* 0x000000ffff0a7224 */ /* 0x000fe400078e0002 */
[----:B------:R-:W-:-:S05]  /*0b10*/  IMAD.MOV.U32 R11, RZ, RZ, R3 ;  /* 0x000000ffff0b7224 */ /* 0x000fca00078e0003 */
[----:B------:R-:W1:Y:S08]  /*0b20*/  LDC R18, c[0x0][0x630] ;  /* 0x00018c00ff127b82 */ /* 0x000e700000000800 */
[----:B------:R-:W2:Y:S01]  /*0b30*/  LDC.64 R24, c[0x0][0x620] ;  /* 0x00018800ff187b82 */ /* 0x000ea20000000a00 */
[----:B0-----:R-:W-:-:S04]  /*0b40*/  ISETP.NE.U32.AND P0, PT, R22, RZ, PT ;  /* 0x000000ff1600720c */ /* 0x001fc80003f05070 */
[----:B------:R-:W-:-:S13]  /*0b50*/  ISETP.NE.AND.EX P0, PT, R23, RZ, PT, P0 ;  /* 0x000000ff1700720c */ /* 0x000fda0003f05300 */
[----:B-12---:R-:W-:Y:S05]  /*0b60*/  @!P0 BRA `(.L_x_10) ;  /* 0x0000000000288947 */ /* 0x006fea0003800000 */
[----:B------:R-:W0:Y:S02]  /*0b70*/  LDC R7, c[0x0][0x634] ;  /* 0x00018d00ff077b82 */ /* 0x000e240000000800 */
[----:B0-----:R-:W-:-:S05]  /*0b80*/  IADD3 R7, P0, R2, R7, RZ ;  /* 0x0000000702077210 */ /* 0x001fca0007f1e0ff */
[----:B------:R-:W-:-:S04]  /*0b90*/  IMAD.X R19, RZ, RZ, R3, P0 ;  /* 0x000000ffff137224 */ /* 0x000fc800000e0603 */
[----:B------:R-:W-:-:S04]  /*0ba0*/  IMAD.WIDE.U32 R10, R19, R22, RZ ;  /* 0x00000016130a7225 */ /* 0x000fc800078e00ff */
[----:B------:R-:W-:-:S04]  /*0bb0*/  IMAD.WIDE.U32 R14, P0, R7, R23, R10 ;  /* 0x00000017070e7225 */ /* 0x000fc8000780000a */
[----:B------:R-:W-:-:S04]  /*0bc0*/  IMAD.WIDE.U32 R10, R7, R22, RZ ;  /* 0x00000016070a7225 */ /* 0x000fc800078e00ff */
[----:B------:R-:W-:Y:S01]  /*0bd0*/  IMAD.X R17, RZ, RZ, RZ, P0 ;  /* 0x000000ffff117224 */ /* 0x000fe200000e06ff */
[----:B------:R-:W-:Y:S01]  /*0be0*/  IADD3 RZ, P0, R11, R14, RZ ;  /* 0x0000000e0bff7210 */ /* 0x000fe20007f1e0ff */
[----:B------:R-:W-:-:S04]  /*0bf0*/  IMAD.MOV.U32 R16, RZ, RZ, R15 ;  /* 0x000000ffff107224 */ /* 0x000fc800078e000f */
[----:B------:R-:W-:-:S08]  /*0c00*/  IMAD.WIDE.U32.X R10, R19, R23, R16, P0 ;  /* 0x00000017130a7225 */ /* 0x000fd000000e0410 */
.L_x_10:
[----:B------:R-:W0:Y:S01]  /*0c10*/  LDC.64 R26, c[0x0][0x640] ;  /* 0x00019000ff1a7b82 */ /* 0x000e220000000a00 */
[--C-:B------:R-:W-:Y:S01]  /*0c20*/  SHF.R.U64 R28, R10, R18, R11.reuse ;  /* 0x000000120a1c7219 */ /* 0x100fe2000000120b */
[----:B------:R-:W-:Y:S01]  /*0c30*/  IMAD R29, R13, R20, R8 ;  /* 0x000000140d1d7224 */ /* 0x000fe200078e0208 */
[----:B------:R-:W-:Y:S01]  /*0c40*/  SHF.R.U32.HI R7, RZ, R18, R11 ;  /* 0x00000012ff077219 */ /* 0x000fe2000001160b */
[----:B------:R-:W-:Y:S01]  /*0c50*/  IMAD.MOV.U32 R23, RZ, RZ, 0x1 ;  /* 0x00000001ff177424 */ /* 0x000fe200078e00ff */
[----:B------:R-:W-:-:S03]  /*0c60*/  IADD3 R9, P0, RZ, -R28, RZ ;  /* 0x8000001cff097210 */ /* 0x000fc60007f1e0ff */
[----:B------:R-:W1:Y:S02]  /*0c70*/  LDC R16, c[0x0][0x618] ;  /* 0x00018600ff107b82 */ /* 0x000e640000000800 */
[----:B------:R-:W-:Y:S02]  /*0c80*/  IMAD.X R7, RZ, RZ, ~R7, P0 ;  /* 0x000000ffff077224 */ /* 0x000fe400000e0e07 */
[----:B------:R-:W-:-:S04]  /*0c90*/  IMAD.WIDE.U32 R10, R9, R24, R2 ;  /* 0x00000018090a7225 */ /* 0x000fc800078e0002 */
[----:B------:R-:W2:Y:S01]  /*0ca0*/  LDC R15, c[0x0][0x608] ;  /* 0x00018200ff0f7b82 */ /* 0x000ea20000000800 */
[----:B------:R-:W-:-:S04]  /*0cb0*/  IMAD R14, R7, R24, RZ ;  /* 0x00000018070e7224 */ /* 0x000fc800078e02ff */
[----:B------:R-:W-:-:S03]  /*0cc0*/  IMAD R7, R9, R25, R14 ;  /* 0x0000001909077224 */ /* 0x000fc600078e020e */
[----:B------:R-:W3:Y:S01]  /*0cd0*/  LDC R22, c[0x0][0x658] ;  /* 0x00019600ff167b82 */ /* 0x000ee20000000800 */
[----:B------:R-:W-:Y:S01]  /*0ce0*/  IMAD.IADD R7, R11, 0x1, R7 ;  /* 0x000000010b077824 */ /* 0x000fe200078e0207 */
[----:B0-----:R-:W-:-:S04]  /*0cf0*/  ISETP.NE.U32.AND P0, PT, R26, RZ, PT ;  /* 0x000000ff1a00720c */ /* 0x001fc80003f05070 */
[----:B------:R-:W-:Y:S02]  /*0d00*/  ISETP.NE.AND.EX P0, PT, R27, RZ, PT, P0 ;  /* 0x000000ff1b00720c */ /* 0x000fe40003f05300 */
[----:B------:R-:W0:Y:S01]  /*0d10*/  LDC R18, c[0x0][0x600] ;  /* 0x00018000ff127b82 */ /* 0x000e220000000800 */
[-CC-:B-1----:R-:W-:Y:S02]  /*0d20*/  SHF.R.U64 R19, R10, R16.reuse, R7.reuse ;  /* 0x000000100a137219 */ /* 0x182fe40000001207 */
[----:B------:R-:W-:Y:S01]  /*0d30*/  SHF.R.U32.HI R10, RZ, R16, R7 ;  /* 0x00000010ff0a7219 */ /* 0x000fe20000011607 */
[----:B------:R-:W-:-:S04]  /*0d40*/  IMAD.MOV.U32 R7, RZ, RZ, -0x1 ;  /* 0xffffffffff077424 */ /* 0x000fc800078e00ff */
[----:B------:R-:W1:Y:S01]  /*0d50*/  LDC R21, c[0x0][0x648] ;  /* 0x00019200ff157b82 */ /* 0x000e620000000800 */
[-CC-:B--2---:R-:W-:Y:S02]  /*0d60*/  SHF.R.U64 R16, R19, R15.reuse, R10.reuse ;  /* 0x0000000f13107219 */ /* 0x184fe4000000120a */
[----:B------:R-:W-:-:S05]  /*0d70*/  SHF.R.U32.HI R9, RZ, R15, R10 ;  /* 0x0000000fff097219 */ /* 0x000fca000001160a */
[----:B------:R-:W2:Y:S01]  /*0d80*/  LDC R24, c[0x0][0x638] ;  /* 0x00018e00ff187b82 */ /* 0x000ea20000000800 */
[-CC-:B---3--:R-:W-:Y:S02]  /*0d90*/  SHF.R.U64 R20, R16, R22.reuse, R9.reuse ;  /* 0x0000001610147219 */ /* 0x188fe40000001209 */
[-C--:B------:R-:W-:Y:S02]  /*0da0*/  SHF.L.U32 R7, R7, R22.reuse, RZ ;  /* 0x0000001607077219 */ /* 0x080fe400000006ff */
[----:B------:R-:W-:Y:S01]  /*0db0*/  SHF.R.U32.HI R9, RZ, R22, R9 ;  /* 0x00000016ff097219 */ /* 0x000fe20000011609 */
[----:B------:R-:W-:Y:S01]  /*0dc0*/  IMAD.MOV.U32 R8, RZ, RZ, R20 ;  /* 0x000000ffff087224 */ /* 0x000fe200078e0014 */
[----:B------:R-:W-:Y:S01]  /*0dd0*/  LOP3.LUT R13, RZ, R7, RZ, 0x33, !PT ;  /* 0x00000007ff0d7212 */ /* 0x000fe200078e33ff */
[----:B------:R-:W3:Y:S01]  /*0de0*/  LDC R25, c[0x0][0x610] ;  /* 0x00018400ff197b82 */ /* 0x000ee20000000800 */
[----:B------:R-:W-:Y:S05]  /*0df0*/  @!P0 BRA `(.L_x_11) ;  /* 0x0000000000288947 */ /* 0x000fea0003800000 */
[----:B------:R-:W4:Y:S02]  /*0e00*/  LDC R7, c[0x0][0x64c] ;  /* 0x00019300ff077b82 */ /* 0x000f240000000800 */
[----:B----4-:R-:W-:-:S05]  /*0e10*/  IADD3 R7, P0, R20, R7, RZ ;  /* 0x0000000714077210 */ /* 0x010fca0007f1e0ff */
        /* <DEDUP_REMOVED lines=8> */
.L_x_11:
[----:B-1----:R-:W-:Y:S01]  /*0ea0*/  SHF.R.U64 R9, R8, R21, R9 ;  /* 0x0000001508097219 */ /* 0x002fe20000001209 */
[----:B0-----:R-:W-:Y:S01]  /*0eb0*/  VIADD R10, R18, 0xffffffff ;  /* 0xffffffff120a7836 */ /* 0x001fe20000000000 */
[----:B------:R-:W-:Y:S01]  /*0ec0*/  SHF.L.U32 R7, R23, R22, RZ ;  /* 0x0000001617077219 */ /* 0x000fe200000006ff */
[----:B------:R-:W-:Y:S01]  /*0ed0*/  IMAD.MOV.U32 R14, RZ, RZ, 0x1 ;  /* 0x00000001ff0e7424 */ /* 0x000fe200078e00ff */
[----:B------:R-:W-:Y:S01]  /*0ee0*/  LOP3.LUT R8, R16, R13, RZ, 0xc0, !PT ;  /* 0x0000000d10087212 */ /* 0x000fe200078ec0ff */
[----:B------:R-:W-:Y:S01]  /*0ef0*/  IMAD.MOV R11, RZ, RZ, -R9 ;  /* 0x000000ffff0b7224 */ /* 0x000fe200078e0a09 */
[----:B------:R-:W-:Y:S02]  /*0f00*/  SEL R12, R12, R29, !P3 ;  /* 0x0000001d0c0c7207 */ /* 0x000fe40005800000 */
[----:B------:R-:W-:Y:S01]  /*0f10*/  LOP3.LUT R10, R19, R10, RZ, 0xc0, !PT ;  /* 0x0000000a130a7212 */ /* 0x000fe200078ec0ff */
[----:B------:R-:W-:Y:S02]  /*0f20*/  IMAD R9, R7, R9, R8 ;  /* 0x0000000907097224 */ /* 0x000fe400078e0208 */
[----:B--2---:R-:W-:-:S02]  /*0f30*/  IMAD R7, R11, R24, R20 ;  /* 0x000000180b077224 */ /* 0x004fc400078e0214 */
[----:B---3--:R-:W-:Y:S02]  /*0f40*/  IMAD R12, R9, R25, R12 ;  /* 0x00000019090c7224 */ /* 0x008fe400078e020c */
[----:B------:R-:W-:-:S05]  /*0f50*/  IMAD R7, R7, R18, R10 ;  /* 0x0000001207077224 */ /* 0x000fca00078e020a */
[----:B------:R-:W-:Y:S02]  /*0f60*/  SEL R11, R7, R12, !P3 ;  /* 0x0000000c070b7207 */ /* 0x000fe40005800000 */
[----:B------:R-:W-:Y:S01]  /*0f70*/  SEL R10, R12, R7, !P3 ;  /* 0x000000070c0a7207 */ /* 0x000fe20005800000 */
[----:B------:R-:W-:-:S07]  /*0f80*/  IMAD.MOV.U32 R7, RZ, RZ, R28 ;  /* 0x000000ffff077224 */ /* 0x000fce00078e001c */
.L_x_9:
[----:B------:R-:W-:-:S08]  /*0f90*/  NOP ;  /* 0x0000000000007918 */ /* 0x000fd00000000000 */
[----:B------:R-:W0:Y:S02]  /*0fa0*/  USETMAXREG.TRY_ALLOC.CTAPOOL UP0, 0xe8 ;  /* 0x000000e8000079c8 */ /* 0x000e240008000600 */
[----:B0-----:R-:W-:-:S13]  /*0fb0*/  PLOP3.LUT P0, PT, PT, PT, UP0, 0x80, 0x0 ;  /* 0x000000000000781c */ /* 0x001fda0003f0f008 */
[----:B------:R-:W-:Y:S05]  /*0fc0*/  @!P0 BRA `(.L_x_9) ;  /* 0xfffffffc00f08947 */ /* 0x000fea000383ffff */
[----:B------:R-:W-:Y:S01]  /*0fd0*/  ULDC.64 UR4, c[0x0][0x598] ;  /* 0x0001660000047ab9 */ /* 0x000fe20000000a00 */
[----:B------:R-:W-:Y:S01]  /*0fe0*/  ULDC.64 UR16, c[0x0][0x208] ;  /* 0x0000820000107ab9 */ /* 0x000fe20000000a00 */
[----:B------:R-:W-:-:S04]  /*0ff0*/  ISETP.NE.U32.AND P0, PT, RZ, UR4, PT ;  /* 0x00000004ff007c0c */ /* 0x000fc8000bf05070 */
[----:B------:R-:W-:-:S13]  /*1000*/  ISETP.NE.AND.EX P0, PT, RZ, UR5, PT, P0 ;  /* 0x00000005ff007c0c */ /* 0x000fda000bf05300 */
[----:B------:R-:W-:Y:S05]  /*1010*/  @!P0 BRA `(.L_x_12) ;  /* 0x00000000001c8947 */ /* 0x000fea0003800000 */
[----:B------:R-:W0:Y:S02]  /*1020*/  LDC.64 R8, c[0x0][0x598] ;  /* 0x00016600ff087b82 */ /* 0x000e240000000a00 */
[----:B0-----:R-:W2:Y:S02]  /*1030*/  LDG.E.64 R8, desc[UR16][R8.64] ;  /* 0x0000001008087981 */ /* 0x001ea4000c1e1b00 */
[----:B--2---:R-:W-:-:S04]  /*1040*/  ISETP.NE.U32.AND P0, PT, R8, RZ, PT ;  /* 0x000000ff0800720c */ /* 0x004fc80003f05070 */
[----:B------:R-:W-:-:S13]  /*1050*/  ISETP.NE.AND.EX P0, PT, R9, RZ, PT, P0 ;  /* 0x000000ff0900720c */ /* 0x000fda0003f05300 */
[----:B------:R-:W-:Y:S05]  /*1060*/  @!P0 BRA `(.L_x_12) ;  /* 0x0000000000088947 */ /* 0x000fea0003800000 */
[----:B------:R0:W5:Y:S01]  /*1070*/  LD.E R8, desc[UR16][R8.64] ;  /* 0x0000001008087980 */ /* 0x000162000c101900 */
[----:B------:R-:W-:Y:S05]  /*1080*/  BRA `(.L_x_13) ;  /* 0x0000000000207947 */ /* 0x000fea0003800000 */
.L_x_12:
[----:B------:R-:W-:Y:S02]  /*1090*/  ULDC.64 UR4, c[0x0][0x588] ;  /* 0x0001620000047ab9 */ /* 0x000fe40000000a00 */
[----:B------:R-:W-:-:S04]  /*10a0*/  ISETP.NE.U32.AND P0, PT, RZ, UR4, PT ;  /* 0x00000004ff007c0c */ /* 0x000fc8000bf05070 */
[----:B------:R-:W-:-:S13]  /*10b0*/  ISETP.NE.AND.EX P0, PT, RZ, UR5, PT, P0 ;  /* 0x00000005ff007c0c */ /* 0x000fda000bf05300 */
[----:B------:R-:W-:Y:S05]  /*10c0*/  @!P0 BRA `(.L_x_14) ;  /* 0x00000000000c8947 */ /* 0x000fea0003800000 */
[----:B------:R-:W0:Y:S02]  /*10d0*/  LDC.64 R8, c[0x0][0x588] ;  /* 0x00016200ff087b82 */ /* 0x000e240000000a00 */
[----:B0-----:R1:W5:Y:S01]  /*10e0*/  LDG.E R8, desc[UR16][R8.64] ;  /* 0x0000001008087981 */ /* 0x001362000c1e1900 */
[----:B------:R-:W-:Y:S05]  /*10f0*/  BRA `(.L_x_13) ;  /* 0x0000000000047947 */ /* 0x000fea0003800000 */
.L_x_14:
[----:B------:R-:W2:Y:S02]  /*1100*/  LDC R8, c[0x0][0x580] ;  /* 0x00016000ff087b82 */ /* 0x000ea40000000800 */
.L_x_13:
[----:B------:R-:W-:Y:S02]  /*1110*/  ULDC.64 UR4, c[0x0][0x5a0] ;  /* 0x0001680000047ab9 */ /* 0x000fe40000000a00 */
[----:B------:R-:W-:-:S04]  /*1120*/  ISETP.NE.U32.AND P0, PT, RZ, UR4, PT ;  /* 0x00000004ff007c0c */ /* 0x000fc8000bf05070 */
[----:B------:R-:W-:-:S13]  /*1130*/  ISETP.NE.AND.EX P0, PT, RZ, UR5, PT, P0 ;  /* 0x00000005ff007c0c */ /* 0x000fda000bf05300 */
[----:B------:R-:W-:Y:S05]  /*1140*/  @!P0 BRA `(.L_x_15) ;  /* 0x00000000001c8947 */ /* 0x000fea0003800000 */
[----:B------:R-:W3:Y:S02]  /*1150*/  LDC.64 R12, c[0x0][0x5a0] ;  /* 0x00016800ff0c7b82 */ /* 0x000ee40000000a00 */
[----:B---3--:R-:W3:Y:S02]  /*1160*/  LDG.E.64 R12, desc[UR16][R12.64] ;  /* 0x000000100c0c7981 */ /* 0x008ee4000c1e1b00 */
[----:B---3--:R-:W-:-:S04]  /*1170*/  ISETP.NE.U32.AND P0, PT, R12, RZ, PT ;  /* 0x000000ff0c00720c */ /* 0x008fc80003f05070 */
[----:B------:R-:W-:-:S13]  /*1180*/  ISETP.NE.AND.EX P0, PT, R13, RZ, PT, P0 ;  /* 0x000000ff0d00720c */ /* 0x000fda0003f05300 */
[----:B------:R-:W-:Y:S05]  /*1190*/  @!P0 BRA `(.L_x_15) ;  /* 0x0000000000088947 */ /* 0x000fea0003800000 */
[----:B01----:R0:W5:Y:S01]  /*11a0*/  LD.E R9, desc[UR16][R12.64] ;  /* 0x000000100c097980 */ /* 0x003162000c101900 */
[----:B------:R-:W-:Y:S05]  /*11b0*/  BRA `(.L_x_16) ;  /* 0x0000000000207947 */ /* 0x000fea0003800000 */
.L_x_15:
[----:B------:R-:W-:Y:S02]  /*11c0*/  ULDC.64 UR4, c[0x0][0x590] ;  /* 0x0001640000047ab9 */ /* 0x000fe40000000a00 */
[----:B------:R-:W-:-:S04]  /*11d0*/  ISETP.NE.U32.AND P0, PT, RZ, UR4, PT ;  /* 0x00000004ff007c0c */ /* 0x000fc8000bf05070 */
[----:B------:R-:W-:-:S13]  /*11e0*/  ISETP.NE.AND.EX P0, PT, RZ, UR5, PT, P0 ;  /* 0x00000005ff007c0c */ /* 0x000fda000bf05300 */
[----:B------:R-:W-:Y:S05]  /*11f0*/  @!P0 BRA `(.L_x_17) ;  /* 0x00000000000c8947 */ /* 0x000fea0003800000 */
[----:B------:R-:W0:Y:S02]  /*1200*/  LDC.64 R12, c[0x0][0x590] ;  /* 0x00016400ff0c7b82 */ /* 0x000e240000000a00 */
[----:B01----:R1:W5:Y:S01]  /*1210*/  LDG.E R9, desc[UR16][R12.64] ;  /* 0x000000100c097981 */ /* 0x003362000c1e1900 */
[----:B------:R-:W-:Y:S05]  /*1220*/  BRA `(.L_x_16) ;  /* 0x0000000000047947 */ /* 0x000fea0003800000 */
.L_x_17:
[----:B01----:R-:W3:Y:S02]  /*1230*/  LDC R9, c[0x0][0x584] ;  /* 0x00016100ff097b82 */ /* 0x003ee40000000800 */
.L_x_16:
[----:B------:R-:W-:-:S13]  /*1240*/  LOP3.LUT P0, RZ, R14, 0xff, RZ, 0xc0, !PT ;  /* 0x000000ff0eff7812 */ /* 0x000fda000780c0ff */
[----:B------:R-:W-:Y:S05]  /*1250*/  @!P0 EXIT ;  /* 0x000000000000894d */ /* 0x000fea0003800000 */
[----:B------:R-:W-:Y:S01]  /*1260*/  ULDC UR4, c[0x0][0x28c] ;  /* 0x0000a30000047ab9 */ /* 0x000fe20000000800 */
[----:B------:R-:W-:Y:S01]  /*1270*/  LOP3.LUT R144, R4, 0x1, RZ, 0xfc, !PT ;  /* 0x0000000104907812 */ /* 0x000fe200078efcff */
[----:B------:R-:W-:-:S04]  /*1280*/  UIADD3 UR4, UR4, 0x3f, URZ ;  /* 0x0000003f04047890 */ /* 0x000fc8000fffe03f */
[----:B------:R-:W-:-:S04]  /*1290*/  USHF.R.S32.HI UR5, URZ, 0x1f, UR4 ;  /* 0x0000001f3f057899 */ /* 0x000fc80008011404 */
[----:B------:R-:W-:-:S03]  /*12a0*/  ULEA.HI UR5, UR5, UR4, URZ, 0x6 ;  /* 0x0000000405057291 */ /* 0x000fc6000f8f303f */
[----:B------:R-:W-:Y:S01]  /*12b0*/  UMOV UR4, URZ ;  /* 0x0000003f00047c82 */ /* 0x000fe20008000000 */
[----:B------:R-:W-:-:S03]  /*12c0*/  USHF.R.S32.HI UR9, URZ, 0x6, UR5 ;  /* 0x000000063f097899 */ /* 0x000fc60008011405 */
[----:B------:R-:W-:-:S09]  /*12d0*/  UMOV UR5, URZ ;  /* 0x0000003f00057c82 */ /* 0x000fd20008000000 */
.L_x_172:
[----:B01----:R-:W-:Y:S01]  /*12e0*/  LOP3.LUT R12, R0, 0x80, RZ, 0xc0, !PT ;  /* 0x00000080000c7812 */ /* 0x003fe200078ec0ff */
[----:B------:R-:W0:Y:S01]  /*12f0*/  S2UR UR13, SR_CgaCtaId ;  /* 0x00000000000d79c3 */ /* 0x000e220000008800 */
[----:B------:R-:W-:Y:S01]  /*1300*/  UMOV UR12, 0x400 ;  /* 0x00000400000c7882 */ /* 0x000fe20000000000 */
[----:B------:R-:W-:Y:S01]  /*1310*/  UMOV UR6, URZ ;  /* 0x0000003f00067c82 */ /* 0x000fe20008000000 */
[----:B------:R-:W-:Y:S01]  /*1320*/  SHF.R.U32.HI R12, RZ, 0x7, R12 ;  /* 0x00000007ff0c7819 */ /* 0x000fe2000001160c */
[----:B------:R-:W-:Y:S01]  /*1330*/  UMOV UR7, URZ ;  /* 0x0000003f00077c82 */ /* 0x000fe20008000000 */
[----:B------:R-:W-:Y:S01]  /*1340*/  UMOV UR18, UR5 ;  /* 0x0000000500127c82 */ /* 0x000fe20008000000 */
[----:B------:R-:W-:Y:S02]  /*1350*/  CS2R R20, SRZ ;  /* 0x0000000000147805 */ /* 0x000fe4000001ff00 */
[----:B------:R-:W-:Y:S01]  /*1360*/  CS2R R18, SRZ ;  /* 0x0000000000127805 */ /* 0x000fe2000001ff00 */
[----:B------:R-:W1:Y:S01]  /*1370*/  LDC R13, c[0x0][0x28c] ;  /* 0x0000a300ff0d7b82 */ /* 0x000e620000000800 */
[----:B----4-:R-:W4:Y:S01]  /*1380*/  SHFL.IDX PT, R12, R12, RZ, 0x1f ;  /* 0x00001fff0c0c7589 */ /* 0x010f2200000e0000 */
[----:B------:R-:W-:-:S02]  /*1390*/  CS2R R22, SRZ ;  /* 0x0000000000167805 */ /* 0x000fc4000001ff00 */
[----:B------:R-:W-:Y:S02]  /*13a0*/  CS2R R88, SRZ ;  /* 0x0000000000587805 */ /* 0x000fe4000001ff00 */
[----:B------:R-:W-:Y:S02]  /*13b0*/  CS2R R90, SRZ ;  /* 0x00000000005a7805 */ /* 0x000fe4000001ff00 */
[----:B------:R-:W-:Y:S02]  /*13c0*/  CS2R R92, SRZ ;  /* 0x00000000005c7805 */ /* 0x000fe4000001ff00 */
[----:B------:R-:W-:Y:S02]  /*13d0*/  CS2R R94, SRZ ;  /* 0x00000000005e7805 */ /* 0x000fe4000001ff00 */
[----:B------:R-:W-:Y:S02]  /*13e0*/  CS2R R98, SRZ ;  /* 0x0000000000627805 */ /* 0x000fe4000001ff00 */
        /* <DEDUP_REMOVED lines=16> */
[----:B-1----:R-:W-:Y:S02]  /*14f0*/  ISETP.GE.AND P0, PT, R13, 0x1, PT ;  /* 0x000000010d00780c */ /* 0x002fe40003f06270 */
[----:B------:R-:W-:Y:S02]  /*1500*/  CS2R R130, SRZ ;  /* 0x0000000000827805 */ /* 0x000fe4000001ff00 */
[----:B----4-:R-:W-:-:S02]  /*1510*/  R2UR UR8, R12 ;  /* 0x000000000c0872ca */ /* 0x010fc400000e0000 */
[----:B------:R-:W-:Y:S02]  /*1520*/  CS2R R132, SRZ ;  /* 0x0000000000847805 */ /* 0x000fe4000001ff00 */
[----:B------:R-:W-:Y:S02]  /*1530*/  CS2R R134, SRZ ;  /* 0x0000000000867805 */ /* 0x000fe4000001ff00 */
[----:B------:R-:W-:Y:S02]  /*1540*/  CS2R R136, SRZ ;  /* 0x0000000000887805 */ /* 0x000fe4000001ff00 */
[----:B------:R-:W-:Y:S02]  /*1550*/  CS2R R138, SRZ ;  /* 0x00000000008a7805 */ /* 0x000fe4000001ff00 */
[----:B------:R-:W-:Y:S02]  /*1560*/  CS2R R140, SRZ ;  /* 0x00000000008c7805 */ /* 0x000fe4000001ff00 */
[----:B------:R-:W-:Y:S01]  /*1570*/  CS2R R142, SRZ ;  /* 0x00000000008e7805 */ /* 0x000fe2000001ff00 */
[----:B------:R-:W-:Y:S01]  /*1580*/  IMAD.MOV.U32 R145, RZ, RZ, RZ ;  /* 0x000000ffff917224 */ /* 0x000fe200078e00ff */
[----:B------:R-:W-:Y:S01]  /*1590*/  CS2R R56, SRZ ;  /* 0x0000000000387805 */ /* 0x000fe2000001ff00 */
[----:B------:R-:W-:Y:S01]  /*15a0*/  IMAD.MOV.U32 R147, RZ, RZ, RZ ;  /* 0x000000ffff937224 */ /* 0x000fe200078e00ff */
[----:B------:R-:W-:Y:S01]  /*15b0*/  CS2R R58, SRZ ;  /* 0x00000000003a7805 */ /* 0x000fe2000001ff00 */
[----:B------:R-:W-:Y:S01]  /*15c0*/  IMAD.U32 R16, RZ, RZ, UR4 ;  /* 0x00000004ff107e24 */ /* 0x000fe2000f8e00ff */
[----:B------:R-:W-:Y:S01]  /*15d0*/  CS2R R60, SRZ ;  /* 0x00000000003c7805 */ /* 0x000fe2000001ff00 */
[----:B------:R-:W-:Y:S01]  /*15e0*/  ULEA.HI UR10, UR8, UR8, URZ, 0x1 ;  /* 0x00000008080a7291 */ /* 0x000fe2000f8f083f */
[----:B------:R-:W-:-:S02]  /*15f0*/  CS2R R62, SRZ ;  /* 0x00000000003e7805 */ /* 0x000fc4000001ff00 */
[----:B------:R-:W-:Y:S02]  /*1600*/  CS2R R64, SRZ ;  /* 0x0000000000407805 */ /* 0x000fe4000001ff00 */
[----:B------:R-:W-:Y:S01]  /*1610*/  CS2R R66, SRZ ;  /* 0x0000000000427805 */ /* 0x000fe2000001ff00 */
[----:B------:R-:W-:Y:S01]  /*1620*/  ULOP3.LUT UR11, UR10, 0xffffe, URZ, 0xc0, !UPT ;  /* 0x000ffffe0a0b7892 */ /* 0x000fe2000f8ec03f */
[----:B------:R-:W-:Y:S01]  /*1630*/  CS2R R68, SRZ ;  /* 0x0000000000447805 */ /* 0x000fe2000001ff00 */
[----:B0-----:R-:W-:Y:S01]  /*1640*/  ULEA UR10, UR13, UR12, 0x18 ;  /* 0x0000000c0d0a7291 */ /* 0x001fe2000f8ec03f */
[----:B------:R-:W-:Y:S01]  /*1650*/  CS2R R70, SRZ ;  /* 0x0000000000467805 */ /* 0x000fe2000001ff00 */
[----:B------:R-:W-:Y:S01]  /*1660*/  UIADD3 UR11, UR8, -UR11, URZ ;  /* 0x8000000b080b7290 */ /* 0x000fe2000fffe03f */
[----:B------:R-:W-:Y:S02]  /*1670*/  CS2R R72, SRZ ;  /* 0x0000000000487805 */ /* 0x000fe4000001ff00 */
[----:B------:R-:W-:Y:S01]  /*1680*/  CS2R R74, SRZ ;  /* 0x00000000004a7805 */ /* 0x000fe2000001ff00 */
[----:B------:R-:W-:Y:S01]  /*1690*/  UMOV UR8, URZ ;  /* 0x0000003f00087c82 */ /* 0x000fe20008000000 */
[----:B------:R-:W-:Y:S01]  /*16a0*/  ULEA UR11, UR11, UR10, 0xc ;  /* 0x0000000a0b0b7291 */ /* 0x000fe2000f8e603f */
[----:B------:R-:W-:-:S02]  /*16b0*/  CS2R R76, SRZ ;  /* 0x00000000004c7805 */ /* 0x000fc4000001ff00 */
[----:B------:R-:W-:Y:S02]  /*16c0*/  CS2R R78, SRZ ;  /* 0x00000000004e7805 */ /* 0x000fe4000001ff00 */
[----:B------:R-:W-:Y:S01]  /*16d0*/  CS2R R80, SRZ ;  /* 0x0000000000507805 */ /* 0x000fe2000001ff00 */
[----:B------:R-:W-:Y:S01]  /*16e0*/  UIADD3 UR11, UR11, 0x180, URZ ;  /* 0x000001800b0b7890 */ /* 0x000fe2000fffe03f */
[----:B------:R-:W-:Y:S02]  /*16f0*/  CS2R R82, SRZ ;  /* 0x0000000000527805 */ /* 0x000fe4000001ff00 */
[----:B------:R-:W-:Y:S02]  /*1700*/  CS2R R84, SRZ ;  /* 0x0000000000547805 */ /* 0x000fe4000001ff00 */
[----:B------:R-:W-:Y:S01]  /*1710*/  CS2R R86, SRZ ;  /* 0x0000000000567805 */ /* 0x000fe2000001ff00 */
[----:B------:R-:W-:Y:S01]  /*1720*/  USHF.R.U32.HI UR11, URZ, 0x4, UR11 ;  /* 0x000000043f0b7899 */ /* 0x000fe2000801160b */
[----:B------:R-:W-:-:S02]  /*1730*/  CS2R R24, SRZ ;  /* 0x0000000000187805 */ /* 0x000fc4000001ff00 */
[----:B------:R-:W-:Y:S02]  /*1740*/  CS2R R26, SRZ ;  /* 0x00000000001a7805 */ /* 0x000fe4000001ff00 */
[----:B------:R-:W-:Y:S01]  /*1750*/  CS2R R28, SRZ ;  /* 0x00000000001c7805 */ /* 0x000fe2000001ff00 */
[----:B------:R-:W-:Y:S01]  /*1760*/  ULOP3.LUT UR11, UR11, 0x3fff, URZ, 0xc0, !UPT ;  /* 0x00003fff0b0b7892 */ /* 0x000fe2000f8ec03f */
        /* <DEDUP_REMOVED lines=12> */
[----:B------:R-:W-:Y:S01]  /*1830*/  CS2R R54, SRZ ;  /* 0x0000000000367805 */ /* 0x000fe2000001ff00 */
[----:B--23--:R-:W-:Y:S06]  /*1840*/  @!P0 BRA `(.L_x_18) ;  /* 0x0000000800588947 */ /* 0x00cfec0003800000 */
[----:B------:R-:W-:-:S13]  /*1850*/  ISETP.NE.AND P1, PT, R144, 0x3, PT ;  /* 0x000000039000780c */ /* 0x000fda0003f25270 */
[----:B------:R-:W-:Y:S05]  /*1860*/  @!P1 BRA `(.L_x_19) ;  /* 0x0000000000049947 */ /* 0x000fea0003800000 */
[----:B------:R-:W-:Y:S01]  /*1870*/  BPT.TRAP 0x1 ;  /* 0x000000040000795c */ /* 0x000fe20000300000 */
.L_x_19:
[----:B------:R-:W-:Y:S01]  /*1880*/  ULEA UR6, UR5, UR10, 0x3 ;  /* 0x0000000a05067291 */ /* 0x000fe2000f8e183f */
[----:B------:R-:W-:-:S05]  /*1890*/  IMAD.U32 R12, RZ, RZ, UR4 ;  /* 0x00000004ff0c7e24 */ /* 0x000fca000f8e00ff */
[----:B------:R-:W-:-:S04]  /*18a0*/  SHF.L.U32 R12, R12, 0x1f, RZ ;  /* 0x0000001f0c0c7819 */ /* 0x000fc800000006ff */
[----:B------:R0:W1:Y:S01]  /*18b0*/  SYNCS.PHASECHK.TRANS64.TRYWAIT P0, [UR6], R12 ;  /* 0x0000000cff0075a7 */ /* 0x0000620008000146 */
[----:B------:R-:W-:Y:S05]  /*18c0*/  @!P1 BRA `(.L_x_20) ;  /* 0x0000000000049947 */ /* 0x000fea0003800000 */
[----:B------:R-:W-:Y:S01]  /*18d0*/  BPT.TRAP 0x1 ;  /* 0x000000040000795c */ /* 0x000fe20000300000 */
.L_x_20:
[----:B-1----:R-:W-:Y:S05]  /*18e0*/  @P0 BRA `(.L_x_21) ;  /* 0x0000000000080947 */ /* 0x002fea0003800000 */
[----:B------:R-:W1:Y:S02]  /*18f0*/  SYNCS.PHASECHK.TRANS64.TRYWAIT P0, [UR6], R12 ;  /* 0x0000000cff0075a7 */ /* 0x000e640008000146 */
[----:B-1----:R-:W-:Y:S05]  /*1900*/  @!P0 BRA `(.L_x_22) ;  /* 0x0000008000d88947 */ /* 0x002fea0003800000 */
.L_x_21:
[----:B------:R-:W-:Y:S01]  /*1910*/  UIADD3 UR6, UR10, 0x2c180, URZ ;  /* 0x0002c1800a067890 */ /* 0x000fe2000fffe03f */
[----:B------:R-:W-:Y:S01]  /*1920*/  WARPGROUP.ARRIVE ;  /* 0x00000000000079c5 */ /* 0x000fe20000000000 */
[----:B------:R-:W-:Y:S01]  /*1930*/  ULOP3.LUT UR8, UR11, 0x10000, URZ, 0xfc, !UPT ;  /* 0x000100000b087892 */ /* 0x000fe2000f8efc3f */
[----:B------:R-:W-:Y:S01]  /*1940*/  CS2R R20, SRZ ;  /* 0x0000000000147805 */ /* 0x000fe2000001ff00 */
[----:B------:R-:W-:Y:S01]  /*1950*/  USHF.R.U32.HI UR6, URZ, 0x4, UR6 ;  /* 0x000000043f067899 */ /* 0x000fe20008011606 */
[----:B------:R-:W-:Y:S01]  /*1960*/  CS2R R18, SRZ ;  /* 0x0000000000127805 */ /* 0x000fe2000001ff00 */
[----:B------:R-:W-:Y:S01]  /*1970*/  ULEA UR8, UR5, UR8, 0xa ;  /* 0x0000000805087291 */ /* 0x000fe2000f8e503f */
[----:B------:R-:W-:Y:S01]  /*1980*/  CS2R R22, SRZ ;  /* 0x0000000000167805 */ /* 0x000fe2000001ff00 */
[----:B------:R-:W-:Y:S01]  /*1990*/  ULOP3.LUT UR6, UR6, 0x3fff, URZ, 0xc0, !UPT ;  /* 0x00003fff06067892 */ /* 0x000fe2000f8ec03f */
[----:B------:R-:W-:Y:S01]  /*19a0*/  CS2R R88, SRZ ;  /* 0x0000000000587805 */ /* 0x000fe2000001ff00 */
[----:B------:R-:W-:Y:S01]  /*19b0*/  UMOV UR13, 0x80000020 ;  /* 0x80000020000d7882 */ /* 0x000fe20000000000 */
[----:B------:R-:W-:Y:S01]  /*19c0*/  UMOV UR15, 0x80000020 ;  /* 0x80000020000f7882 */ /* 0x000fe20000000000 */
[----:B------:R-:W-:Y:S01]  /*19d0*/  ULOP3.LUT UR6, UR6, 0x10000, URZ, 0xfc, !UPT ;  /* 0x0001000006067892 */ /* 0x000fe2000f8efc3f */
[----:B------:R-:W-:Y:S01]  /*19e0*/  CS2R R90, SRZ ;  /* 0x00000000005a7805 */ /* 0x000fe2000001ff00 */
[----:B------:R-:W-:Y:S01]  /*19f0*/  UMOV UR12, UR8 ;  /* 0x00000008000c7c82 */ /* 0x000fe20008000000 */
[----:B------:R-:W-:Y:S01]  /*1a00*/  CS2R R92, SRZ ;  /* 0x00000000005c7805 */ /* 0x000fe2000001ff00 */
[----:B------:R-:W-:Y:S01]  /*1a10*/  ULEA UR7, UR5, UR6, 0x8 ;  /* 0x0000000605077291 */ /* 0x000fe2000f8e403f */
[----:B------:R-:W-:Y:S01]  /*1a20*/  CS2R R94, SRZ ;  /* 0x00000000005e7805 */ /* 0x000fe2000001ff00 */
[----:B------:R-:W-:Y:S01]  /*1a30*/  UIADD3 UR6, UR8, 0x200, URZ ;  /* 0x0000020008067890 */ /* 0x000fe2000fffe03f */
[----:B------:R-:W-:-:S02]  /*1a40*/  CS2R R98, SRZ ;  /* 0x0000000000627805 */ /* 0x000fc4000001ff00 */
[----:B------:R-:W-:Y:S02]  /*1a50*/  CS2R R96, SRZ ;  /* 0x0000000000607805 */ /* 0x000fe4000001ff00 */
[----:B------:R-:W-:Y:S02]  /*1a60*/  CS2R R100, SRZ ;  /* 0x0000000000647805 */ /* 0x000fe4000001ff00 */
[----:B------:R-:W-:Y:S01]  /*1a70*/  CS2R R102, SRZ ;  /* 0x0000000000667805 */ /* 0x000fe2000001ff00 */
[----:B------:R-:W-:Y:S01]  /*1a80*/  UMOV UR14, UR7 ;  /* 0x00000007000e7c82 */ /* 0x000fe20008000000 */
[----:B------:R-:W-:Y:S01]  /*1a90*/  CS2R R104, SRZ ;  /* 0x0000000000687805 */ /* 0x000fe2000001ff00 */
[----:B------:R-:W-:Y:S01]  /*1aa0*/  QGMMA.64x64x32.F32.E5M2.E5M2 R56, gdesc[UR12], RZ, !UPT ;  /* 0x00e000000c3879f3 */ /* 0x000fe2000c7038ff */
[----:B------:R-:W-:Y:S01]  /*1ab0*/  UMOV UR12, UR6 ;  /* 0x00000006000c7c82 */ /* 0x000fe20008000000 */
[----:B------:R-:W-:Y:S01]  /*1ac0*/  UMOV UR13, 0x80000020 ;  /* 0x80000020000d7882 */ /* 0x000fe20000000000 */
[----:B------:R-:W-:Y:S01]  /*1ad0*/  UMOV UR6, 0x2 ;  /* 0x0000000200067882 */ /* 0x000fe20000000000 */
[----:B------:R-:W-:Y:S01]  /*1ae0*/  QGMMA.64x64x32.F32.E5M2.E5M2 R24, gdesc[UR12], RZ, !UPT ;  /* 0x00e000000c1879f3 */ /* 0x000fe2000c7038ff */
[----:B------:R-:W-:Y:S01]  /*1af0*/  UIADD3 UR14, UR7, 0x2, URZ ;  /* 0x00000002070e7890 */ /* 0x000fe2000fffe03f */
[----:B------:R-:W-:Y:S01]  /*1b00*/  CS2R R106, SRZ ;  /* 0x00000000006a7805 */ /* 0x000fe2000001ff00 */
[----:B------:R-:W-:Y:S01]  /*1b10*/  UIADD3 UR12, UR8, 0x2, URZ ;  /* 0x00000002080c7890 */ /* 0x000fe2000fffe03f */
[----:B------:R-:W-:Y:S01]  /*1b20*/  CS2R R110, SRZ ;  /* 0x00000000006e7805 */ /* 0x000fe2000001ff00 */
[----:B------:R-:W-:Y:S01]  /*1b30*/  ULDC UR7, c[0x0][0x50c] ;  /* 0x0001430000077ab9 */ /* 0x000fe20000000800 */
[----:B------:R-:W-:Y:S01]  /*1b40*/  UIADD3 UR8, UR8, 0x202, URZ ;  /* 0x0000020208087890 */ /* 0x000fe2000fffe03f */
[----:B------:R-:W-:Y:S01]  /*1b50*/  CS2R R108, SRZ ;  /* 0x00000000006c7805 */ /* 0x000fe2000001ff00 */
[----:B------:R-:W-:Y:S01]  /*1b60*/  UISETP.NE.AND UP0, UPT, UR7, 0x2, UPT ;  /* 0x000000020700788c */ /* 0x000fe2000bf05270 */
[----:B------:R-:W-:Y:S01]  /*1b70*/  CS2R R112, SRZ ;  /* 0x0000000000707805 */ /* 0x000fe2000001ff00 */
[----:B------:R-:W-:Y:S01]  /*1b80*/  UMOV UR13, 0x80000020 ;  /* 0x80000020000d7882 */ /* 0x000fe20000000000 */
[----:B------:R-:W-:Y:S01]  /*1b90*/  UMOV UR15, 0x80000020 ;  /* 0x80000020000f7882 */ /* 0x000fe20000000000 */
[----:B------:R-:W-:Y:S01]  /*1ba0*/  USEL UR7, URZ, 0x1, UP0 ;  /* 0x000000013f077887 */ /* 0x000fe20008000000 */
[----:B------:R-:W-:-:S02]  /*1bb0*/  CS2R R114, SRZ ;  /* 0x0000000000727805 */ /* 0x000fc4000001ff00 */
[----:B------:R-:W-:Y:S02]  /*1bc0*/  CS2R R116, SRZ ;  /* 0x0000000000747805 */ /* 0x000fe4000001ff00 */
[----:B------:R-:W-:Y:S02]  /*1bd0*/  CS2R R118, SRZ ;  /* 0x0000000000767805 */ /* 0x000fe4000001ff00 */
[----:B------:R-:W-:Y:S02]  /*1be0*/  CS2R R120, SRZ ;  /* 0x0000000000787805 */ /* 0x000fe4000001ff00 */
[----:B------:R-:W-:Y:S02]  /*1bf0*/  CS2R R122, SRZ ;  /* 0x00000000007a7805 */ /* 0x000fe4000001ff00 */
[----:B------:R-:W-:Y:S02]  /*1c00*/  ISETP.NE.AND P0, PT, RZ, UR7, PT ;  /* 0x00000007ff007c0c */ /* 0x000fe4000bf05270 */
        /* <DEDUP_REMOVED lines=10> */
[----:B------:R-:W-:Y:S02]  /*1cb0*/  IMAD.MOV.U32 R145, RZ, RZ, RZ ;  /* 0x000000ffff917224 */ /* 0x000fe400078e00ff */
[----:B------:R-:W-:Y:S01]  /*1cc0*/  IMAD.MOV.U32 R147, RZ, RZ, RZ ;  /* 0x000000ffff937224 */ /* 0x000fe200078e00ff */
[----:B------:R-:W-:Y:S01]  /*1cd0*/  QGMMA.64x64x32.F32.E5M2.E5M2 R56, gdesc[UR12], R56 ;  /* 0x00e000000c3879f3 */ /* 0x000fe20008703838 */
[----:B------:R-:W-:Y:S01]  /*1ce0*/  UMOV UR12, UR8 ;  /* 0x00000008000c7c82 */ /* 0x000fe20008000000 */
[----:B------:R-:W-:-:S02]  /*1cf0*/  UMOV UR13, 0x80000020 ;  /* 0x80000020000d7882 */ /* 0x000fc40000000000 */
[----:B------:R-:W-:Y:S01]  /*1d00*/  QGMMA.64x64x32.F32.E5M2.E5M2 R24, gdesc[UR12], R24, gsb0 ;  /* 0x00e000000c1879f3 */ /* 0x000fe20008003818 */
[----:B------:R-:W-:Y:S05]  /*1d10*/  @!P0 BRA `(.L_x_23) ;  /* 0x0000000400088947 */ /* 0x000fea0003800000 */
[----:B------:R-:W-:Y:S02]  /*1d20*/  WARPGROUP.DEPBAR.LE gsb0, 0x0 ;  /* 0x00008000000079c5 */ /* 0x000fe40000010000 */
[----:B------:R-:W-:-:S01]  /*1d30*/  FADD R147, RZ, R56 ;  /* 0x00000038ff937221 */ /* 0x000fc20000000000 */
[----:B------:R-:W-:Y:S01]  /*1d40*/  FADD R142, RZ, R57 ;  /* 0x00000039ff8e7221 */ /* 0x000fe20000000000 */
        /* <DEDUP_REMOVED lines=62> */
[----:B------:R-:W-:-:S06]  /*2130*/  UMOV UR6, URZ ;  /* 0x0000003f00067c82 */ /* 0x000fcc0008000000 */
.L_x_23:
[----:B------:R-:W-:-:S04]  /*2140*/  UIADD3 UR18, UR5, 0x1, URZ ;  /* 0x0000000105127890 */ /* 0x000fc8000fffe03f */
[----:B------:R-:W-:-:S04]  /*2150*/  UISETP.NE.AND UP0, UPT, UR18, 0xb, UPT ;  /* 0x0000000b1200788c */ /* 0x000fc8000bf05270 */
[----:B------:R-:W-:Y:S02]  /*2160*/  USEL UR8, URZ, 0x1, UP0 ;  /* 0x000000013f087887 */ /* 0x000fe40008000000 */
[----:B------:R-:W-:Y:S02]  /*2170*/  USEL UR18, UR18, URZ, UP0 ;  /* 0x0000003f12127287 */ /* 0x000fe40008000000 */
[----:B------:R-:W-:-:S06]  /*2180*/  ULOP3.LUT UR8, UR4, UR8, URZ, 0x3c, !UPT ;  /* 0x0000000804087292 */ /* 0x000fcc000f8e3c3f */
[----:B------:R-:W-:Y:S01]  /*2190*/  IMAD.U32 R16, RZ, RZ, UR8 ;  /* 0x00000008ff107e24 */ /* 0x000fe2000f8e00ff */
[----:B------:R-:W-:-:S06]  /*21a0*/  UMOV UR8, 0x1 ;  /* 0x0000000100087882 */ /* 0x000fcc0000000000 */
.L_x_18:
[----:B------:R-:W-:-:S04]  /*21b0*/  UISETP.LT.AND UP0, UPT, UR9, 0x1, UPT ;  /* 0x000000010900788c */ /* 0x000fc8000bf01270 */
[----:B------:R-:W-:-:S04]  /*21c0*/  USEL UR12, UR9, 0x1, UP0 ;  /* 0x00000001090c7887 */ /* 0x000fc80008000000 */
[----:B------:R-:W-:-:S04]  /*21d0*/  UIADD3 UR12, UR9, -UR12, URZ ;  /* 0x8000000c090c7290 */ /* 0x000fc8000fffe03f */
[----:B------:R-:W-:-:S06]  /*21e0*/  UISETP.GE.AND UP0, UPT, UR12, 0x1, UPT ;  /* 0x000000010c00788c */ /* 0x000fcc000bf06270 */
[----:B------:R-:W-:-:S13]  /*21f0*/  PLOP3.LUT P0, PT, PT, PT, UP0, 0x80, 0x0 ;  /* 0x000000000000781c */ /* 0x000fda0003f0f008 */
[----:B------:R-:W-:Y:S05]  /*2200*/  @!P0 BRA `(.L_x_24) ;  /* 0x0000000800308947 */ /* 0x000fea0003800000 */
[----:B01----:R-:W-:Y:S01]  /*2210*/  IMAD.U32 R12, RZ, RZ, UR12 ;  /* 0x0000000cff0c7e24 */ /* 0x003fe2000f8e00ff */
[----:B------:R-:W-:Y:S01]  /*2220*/  ULDC UR20, c[0x0][0x50c] ;  /* 0x0001430000147ab9 */ /* 0x000fe20000000800 */
[----:B------:R-:W-:-:S07]  /*2230*/  IMAD.U32 R13, RZ, RZ, UR5 ;  /* 0x00000005ff0d7e24 */ /* 0x000fce000f8e00ff */
.L_x_32:
[----:B------:R-:W-:-:S13]  /*2240*/  ISETP.NE.AND P1, PT, R144, 0x3, PT ;  /* 0x000000039000780c */ /* 0x000fda0003f25270 */
[----:B------:R-:W-:Y:S05]  /*2250*/  @!P1 BRA `(.L_x_25) ;  /* 0x0000000000049947 */ /* 0x000fea0003800000 */
[----:B------:R-:W-:Y:S01]  /*2260*/  BPT.TRAP 0x1 ;  /* 0x000000040000795c */ /* 0x000fe20000300000 */
.L_x_25:
[----:B------:R-:W0:Y:S01]  /*2270*/  S2UR UR12, SR_CgaCtaId ;  /* 0x00000000000c79c3 */ /* 0x000e220000008800 */
[----:B------:R-:W-:Y:S01]  /*2280*/  UMOV UR10, 0x400 ;  /* 0x00000400000a7882 */ /* 0x000fe20000000000 */
[----:B------:R-:W-:Y:S01]  /*2290*/  SHF.L.U32 R14, R16, 0x1f, RZ ;  /* 0x0000001f100e7819 */ /* 0x000fe200000006ff */
[----:B0-----:R-:W-:-:S04]  /*22a0*/  ULEA UR10, UR12, UR10, 0x18 ;  /* 0x0000000a0c0a7291 */ /* 0x001fc8000f8ec03f */
[----:B------:R-:W-:-:S09]  /*22b0*/  ULEA UR12, UR18, UR10, 0x3 ;  /* 0x0000000a120c7291 */ /* 0x000fd2000f8e183f */
[----:B------:R0:W1:Y:S01]  /*22c0*/  SYNCS.PHASECHK.TRANS64.TRYWAIT P0, [UR12], R14 ;  /* 0x0000000eff0075a7 */ /* 0x000062000800014c */
[----:B------:R-:W-:Y:S05]  /*22d0*/  @!P1 BRA `(.L_x_26) ;  /* 0x0000000000049947 */ /* 0x000fea0003800000 */
[----:B------:R-:W-:Y:S01]  /*22e0*/  BPT.TRAP 0x1 ;  /* 0x000000040000795c */ /* 0x000fe20000300000 */
.L_x_26:
[----:B-1----:R-:W-:Y:S05]  /*22f0*/  @P0 BRA `(.L_x_27) ;  /* 0x0000000000080947 */ /* 0x002fea0003800000 */
[----:B------:R-:W1:Y:S02]  /*2300*/  SYNCS.PHASECHK.TRANS64.TRYWAIT P0, [UR12], R14 ;  /* 0x0000000eff0075a7 */ /* 0x000e64000800014c */
[----:B-1----:R-:W-:Y:S05]  /*2310*/  @!P0 BRA `(.L_x_28) ;  /* 0x00000078006c8947 */ /* 0x002fea0003800000 */
.L_x_27:
[----:B------:R-:W-:Y:S01]  /*2320*/  UIADD3 UR12, UR10, 0x2c180, URZ ;  /* 0x0002c1800a0c7890 */ /* 0x000fe2000fffe03f */
[----:B------:R-:W-:Y:S01]  /*2330*/  WARPGROUP.ARRIVE ;  /* 0x00000000000079c5 */ /* 0x000fe20000000000 */
[----:B------:R-:W-:Y:S02]  /*2340*/  UISETP.NE.AND UP0, UPT, UR7, URZ, UPT ;  /* 0x0000003f0700728c */ /* 0x000fe4000bf05270 */
[----:B------:R-:W-:Y:S02]  /*2350*/  USHF.R.U32.HI UR12, URZ, 0x4, UR12 ;  /* 0x000000043f0c7899 */ /* 0x000fe4000801160c */
[----:B------:R-:W-:Y:S02]  /*2360*/  USEL UR8, UR8, URZ, !UP0 ;  /* 0x0000003f08087287 */ /* 0x000fe4000c000000 */
[----:B------:R-:W-:Y:S02]  /*2370*/  ULOP3.LUT UR12, UR12, 0x3fff, URZ, 0xc0, !UPT ;  /* 0x00003fff0c0c7892 */ /* 0x000fe4000f8ec03f */
[----:B------:R-:W-:-:S02]  /*2380*/  ULOP3.LUT UR7, UR11, 0x10000, URZ, 0xfc, !UPT ;  /* 0x000100000b077892 */ /* 0x000fc4000f8efc3f */
[----:B------:R-:W-:Y:S02]  /*2390*/  ULOP3.LUT UR12, UR12, 0x10000, URZ, 0xfc, !UPT ;  /* 0x000100000c0c7892 */ /* 0x000fe4000f8efc3f */
[----:B------:R-:W-:Y:S02]  /*23a0*/  UISETP.NE.U32.AND UP0, UPT, UR8, URZ, UPT ;  /* 0x0000003f0800728c */ /* 0x000fe4000bf05070 */
[----:B------:R-:W-:Y:S02]  /*23b0*/  ULEA UR8, UR18, UR7, 0xa ;  /* 0x0000000712087291 */ /* 0x000fe4000f8e503f */
[----:B------:R-:W-:Y:S02]  /*23c0*/  ULEA UR7, UR18, UR12, 0x8 ;  /* 0x0000000c12077291 */ /* 0x000fe4000f8e403f */
[----:B------:R-:W-:Y:S01]  /*23d0*/  UIADD3 UR19, UR8, 0x200, URZ ;  /* 0x0000020008137890 */ /* 0x000fe2000fffe03f */
[----:B------:R-:W-:Y:S02]  /*23e0*/  UMOV UR13, 0x80000020 ;  /* 0x80000020000d7882 */ /* 0x000fe40000000000 */
[----:B------:R-:W-:Y:S01]  /*23f0*/  UMOV UR12, UR8 ;  /* 0x00000008000c7c82 */ /* 0x000fe20008000000 */
[----:B------:R-:W-:Y:S01]  /*2400*/  UMOV UR15, 0x80000020 ;  /* 0x80000020000f7882 */ /* 0x000fe20000000000 */
[----:B------:R-:W-:Y:S01]  /*2410*/  UMOV UR14, UR7 ;  /* 0x00000007000e7c82 */ /* 0x000fe20008000000 */
[----:B------:R-:W-:Y:S01]  /*2420*/  UIADD3 UR6, UR6, 0x2, URZ ;  /* 0x0000000206067890 */ /* 0x000fe2000fffe03f */
[----:B------:R-:W-:Y:S01]  /*2430*/  QGMMA.64x64x32.F32.E5M2.E5M2 R56, gdesc[UR12], R56, UP0 ;  /* 0x00e000000c3879f3 */ /* 0x000fe2000bf03838 */
[----:B------:R-:W-:Y:S01]  /*2440*/  UMOV UR12, UR19 ;  /* 0x00000013000c7c82 */ /* 0x000fe20008000000 */
[----:B------:R-:W-:-:S02]  /*2450*/  UMOV UR13, 0x80000020 ;  /* 0x80000020000d7882 */ /* 0x000fc40000000000 */
[----:B------:R-:W-:Y:S01]  /*2460*/  QGMMA.64x64x32.F32.E5M2.E5M2 R24, gdesc[UR12], R24, UP0 ;  /* 0x00e000000c1879f3 */ /* 0x000fe2000bf03818 */
[----:B------:R-:W-:Y:S02]  /*2470*/  UIADD3 UR12, UR8, 0x2, URZ ;  /* 0x00000002080c7890 */ /* 0x000fe4000fffe03f */
[----:B------:R-:W-:Y:S02]  /*2480*/  UIADD3 UR14, UR7, 0x2, URZ ;  /* 0x00000002070e7890 */ /* 0x000fe4000fffe03f */
[----:B------:R-:W-:Y:S01]  /*2490*/  UIADD3 UR8, UR8, 0x202, URZ ;  /* 0x0000020208087890 */ /* 0x000fe2000fffe03f */
[----:B------:R-:W-:Y:S01]  /*24a0*/  UMOV UR13, 0x80000020 ;  /* 0x80000020000d7882 */ /* 0x000fe20000000000 */
[----:B------:R-:W-:Y:S01]  /*24b0*/  UMOV UR15, 0x80000020 ;  /* 0x80000020000f7882 */ /* 0x000fe20000000000 */
[----:B------:R-:W-:-:S04]  /*24c0*/  UISETP.NE.AND UP0, UPT, UR6, UR20, UPT ;  /* 0x000000140600728c */ /* 0x000fc8000bf05270 */
[----:B------:R-:W-:-:S06]  /*24d0*/  USEL UR7, URZ, 0x1, UP0 ;  /* 0x000000013f077887 */ /* 0x000fcc0008000000 */
[----:B------:R-:W-:Y:S01]  /*24e0*/  ISETP.NE.AND P0, PT, RZ, UR7, PT ;  /* 0x00000007ff007c0c */ /* 0x000fe2000bf05270 */
[----:B------:R-:W-:Y:S01]  /*24f0*/  QGMMA.64x64x32.F32.E5M2.E5M2 R56, gdesc[UR12], R56 ;  /* 0x00e000000c3879f3 */ /* 0x000fe20008703838 */
[----:B------:R-:W-:Y:S01]  /*2500*/  UMOV UR12, UR8 ;  /* 0x00000008000c7c82 */ /* 0x000fe20008000000 */
[----:B------:R-:W-:Y:S02]  /*2510*/  UMOV UR13, 0x80000020 ;  /* 0x80000020000d7882 */ /* 0x000fe40000000000 */
[----:B------:R-:W-:Y:S03]  /*2520*/  QGMMA.64x64x32.F32.E5M2.E5M2 R24, gdesc[UR12], R24, gsb0 ;  /* 0x00e000000c1879f3 */ /* 0x000fe60008003818 */
[----:B------:R-:W-:-:S05]  /*2530*/  WARPGROUP.DEPBAR.LE gsb0, 0x1 ;  /* 0x00008000000079c5 */ /* 0x000fca0000010100 */
[----:B------:R-:W-:Y:S05]  /*2540*/  @!P0 BRA `(.L_x_29) ;  /* 0x0000000400088947 */ /* 0x000fea0003800000 */
[----:B------:R-:W-:Y:S02]  /*2550*/  WARPGROUP.DEPBAR.LE gsb0, 0x0 ;  /* 0x00008000000079c5 */ /* 0x000fe40000010000 */
[----:B------:R-:W-:-:S01]  /*2560*/  FADD R147, R56, R147 ;  /* 0x0000009338937221 */ /* 0x000fc20000000000 */
[----:B------:R-:W-:Y:S01]  /*2570*/  FADD R142, R57, R142 ;  /* 0x0000008e398e7221 */ /* 0x000fe20000000000 */
        /* <DEDUP_REMOVED lines=62> */
[----:B------:R-:W-:-:S06]  /*2960*/  UMOV UR6, URZ ;  /* 0x0000003f00067c82 */ /* 0x000fcc0008000000 */
.L_x_29:
[----:B------:R-:W-:Y:S05]  /*2970*/  @!P1 BRA `(.L_x_30) ;  /* 0x0000000000049947 */ /* 0x000fea0003800000 */
[----:B------:R-:W-:Y:S01]  /*2980*/  BPT.TRAP 0x1 ;  /* 0x000000040000795c */ /* 0x000fe20000300000 */
.L_x_30:
[----:B------:R-:W-:-:S13]  /*2990*/  ISETP.NE.AND P0, PT, R6, RZ, PT ;  /* 0x000000ff0600720c */ /* 0x000fda0003f05270 */
[----:B01----:R-:W-:-:S05]  /*29a0*/  @P0 LEA R14, R13, UR10, 0x3 ;  /* 0x0000000a0d0e0c11 */ /* 0x003fca000f8e18ff */
[----:B------:R-:W-:-:S05]  /*29b0*/  @P0 VIADD R14, R14, 0x58 ;  /* 0x000000580e0e0836 */ /* 0x000fca0000000000 */
[----:B------:R-:W-:-:S04]  /*29c0*/  @P0 PRMT R14, R5, 0x654, R14 ;  /* 0x00000654050e0816 */ /* 0x000fc8000000000e */
[----:B------:R0:W-:Y:S01]  /*29d0*/  @P0 SYNCS.ARRIVE.TRANS64.RED.A1T0 RZ, [R14+URZ], RZ ;  /* 0x000000ff0eff09a7 */ /* 0x0001e2000810043f */
[----:B------:R-:W-:-:S13]  /*29e0*/  ISETP.GT.U32.AND P0, PT, R4, 0x1, PT ;  /* 0x000000010400780c */ /* 0x000fda0003f04070 */
[----:B0-----:R-:W-:Y:S05]  /*29f0*/  @P0 BRA `(.L_x_31) ;  /* 0x0000000000040947 */ /* 0x001fea0003800000 */
[----:B------:R-:W-:Y:S01]  /*2a00*/  BPT.TRAP 0x1 ;  /* 0x000000040000795c */ /* 0x000fe20000300000 */
.L_x_31:
[----:B------:R-:W-:Y:S01]  /*2a10*/  UIADD3 UR18, UR18, 0x1, URZ ;  /* 0x0000000112127890 */ /* 0x000fe2000fffe03f */
[C---:B------:R-:W-:Y:S01]  /*2a20*/  ISETP.GT.AND P1, PT, R12.reuse, 0x1, PT ;  /* 0x000000010c00780c */ /* 0x040fe20003f24270 */
[----:B------:R-:W-:Y:S02]  /*2a30*/  VIADD R13, R13, 0x1 ;  /* 0x000000010d0d7836 */ /* 0x000fe40000000000 */
[----:B------:R-:W-:Y:S01]  /*2a40*/  UISETP.NE.AND UP0, UPT, UR18, 0xb, UPT ;  /* 0x0000000b1200788c */ /* 0x000fe2000bf05270 */
[----:B------:R-:W-:Y:S02]  /*2a50*/  VIADD R12, R12, 0xffffffff ;  /* 0xffffffff0c0c7836 */ /* 0x000fe40000000000 */
[C---:B------:R-:W-:Y:S01]  /*2a60*/  ISETP.NE.AND P0, PT, R13.reuse, 0xb, PT ;  /* 0x0000000b0d00780c */ /* 0x040fe20003f05270 */
[----:B------:R-:W-:Y:S02]  /*2a70*/  USEL UR8, URZ, 0x1, UP0 ;  /* 0x000000013f087887 */ /* 0x000fe40008000000 */
[----:B------:R-:W-:Y:S01]  /*2a80*/  USEL UR18, UR18, URZ, UP0 ;  /* 0x0000003f12127287 */ /* 0x000fe20008000000 */
[----:B------:R-:W-:-:S03]  /*2a90*/  SEL R13, R13, RZ, P0 ;  /* 0x000000ff0d0d7207 */ /* 0x000fc60000000000 */
[----:B------:R-:W-:Y:S01]  /*2aa0*/  LOP3.LUT R16, R16, UR8, RZ, 0x3c, !PT ;  /* 0x0000000810107c12 */ /* 0x000fe2000f8e3cff */
[----:B------:R-:W-:Y:S01]  /*2ab0*/  UMOV UR8, 0x1 ;  /* 0x0000000100087882 */ /* 0x000fe20000000000 */
[----:B------:R-:W-:Y:S06]  /*2ac0*/  @P1 BRA `(.L_x_32) ;  /* 0xfffffff400dc1947 */ /* 0x000fec000383ffff */
.L_x_24:
[----:B------:R-:W-:Y:S01]  /*2ad0*/  UISETP.NE.AND UP0, UPT, UR6, URZ, UPT ;  /* 0x0000003f0600728c */ /* 0x000fe2000bf05270 */
[----:B01----:R-:W0:Y:S03]  /*2ae0*/  LDC R12, c[0x0][0x28c] ;  /* 0x0000a300ff0c7b82 */ /* 0x003e260000000800 */
[----:B------:R-:W-:-:S06]  /*2af0*/  USEL UR6, URZ, 0x1, !UP0 ;  /* 0x000000013f067887 */ /* 0x000fcc000c000000 */
[----:B------:R-:W-:Y:S02]  /*2b00*/  ISETP.NE.AND P0, PT, RZ, UR6, PT ;  /* 0x00000006ff007c0c */ /* 0x000fe4000bf05270 */
[----:B0-----:R-:W-:-:S11]  /*2b10*/  ISETP.GE.AND P1, PT, R12, 0x1, PT ;  /* 0x000000010c00780c */ /* 0x001fd60003f26270 */
[----:B------:R-:W-:Y:S05]  /*2b20*/  @!P0 BRA `(.L_x_33) ;  /* 0x0000000400048947 */ /* 0x000fea0003800000 */
[----:B------:R-:W-:Y:S02]  /*2b30*/  WARPGROUP.DEPBAR.LE gsb0, 0x0 ;  /* 0x00008000000079c5 */ /* 0x000fe40000010000 */
[----:B------:R-:W-:Y:S01]  /*2b40*/  FADD R147, R56, R147 ;  /* 0x0000009338937221 */ /* 0x000fe20000000000 */
        /* <DEDUP_REMOVED lines=62> */
[----:B------:R-:W-:-:S07]  /*2f30*/  FADD R20, R20, R55 ;  /* 0x0000003714147221 */ /* 0x000fce0000000000 */
.L_x_33:
[----:B------:R-:W-:Y:S02]  /*2f40*/  WARPGROUP.DEPBAR.LE gsb0, 0x0 ;  /* 0x00008000000079c5 */ /* 0x000fe40000010000 */
[----:B------:R-:W-:Y:S05]  /*2f50*/  @!P1 BRA `(.L_x_34) ;  /* 0x0000000000549947 */ /* 0x000fea0003800000 */
[----:B------:R-:W-:-:S13]  /*2f60*/  ISETP.NE.AND P0, PT, R144, 0x3, PT ;  /* 0x000000039000780c */ /* 0x000fda0003f05270 */
[----:B------:R-:W-:Y:S05]  /*2f70*/  @!P0 BRA `(.L_x_35) ;  /* 0x0000000000048947 */ /* 0x000fea0003800000 */
[----:B------:R-:W-:Y:S01]  /*2f80*/  BPT.TRAP 0x1 ;  /* 0x000000040000795c */ /* 0x000fe20000300000 */
.L_x_35:
[----:B------:R-:W-:Y:S01]  /*2f90*/  ISETP.NE.AND P0, PT, R6, RZ, PT ;  /* 0x000000ff0600720c */ /* 0x000fe20003f05270 */
[----:B------:R-:W-:Y:S01]  /*2fa0*/  BSSY B0, `(.L_x_36) ;  /* 0x000000e000007945 */ /* 0x000fe20003800000 */
[----:B------:R-:W-:-:S11]  /*2fb0*/  ISETP.GT.U32.AND P1, PT, R4, 0x1, PT ;  /* 0x000000010400780c */ /* 0x000fd60003f24070 */
[----:B------:R-:W-:Y:S05]  /*2fc0*/  @!P0 BRA `(.L_x_37) ;  /* 0x00000000002c8947 */ /* 0x000fea0003800000 */
[----:B------:R-:W-:-:S04]  /*2fd0*/  UISETP.LT.AND UP0, UPT, UR9, 0x1, UPT ;  /* 0x000000010900788c */ /* 0x000fc8000bf01270 */
[----:B------:R-:W-:-:S04]  /*2fe0*/  USEL UR8, UR9, 0x1, UP0 ;  /* 0x0000000109087887 */ /* 0x000fc80008000000 */
[----:B------:R-:W-:-:S04]  /*2ff0*/  UIADD3 UR8, UR5, UR9, -UR8 ;  /* 0x0000000905087290 */ /* 0x000fc8000fffe808 */
[----:B------:R-:W-:-:S04]  /*3000*/  UIMAD.WIDE.U32 UR6, UR8, -0x45d1745d, URZ ;  /* 0xba2e8ba3080678a5 */ /* 0x000fc8000f8e003f */
[----:B------:R-:W-:-:S04]  /*3010*/  USHF.R.U32.HI UR6, URZ, 0x3, UR7 ;  /* 0x000000033f067899 */ /* 0x000fc80008011607 */
[----:B------:R-:W-:-:S04]  /*3020*/  UIMAD UR8, UR6, -0xb, UR8 ;  /* 0xfffffff5060878a4 */ /* 0x000fc8000f8e0208 */
[----:B------:R-:W-:-:S04]  /*3030*/  ULEA UR8, UR8, UR10, 0x3 ;  /* 0x0000000a08087291 */ /* 0x000fc8000f8e183f */
[----:B------:R-:W-:-:S06]  /*3040*/  UIADD3 UR8, UR8, 0x58, URZ ;  /* 0x0000005808087890 */ /* 0x000fcc000fffe03f */
[----:B------:R-:W-:-:S05]  /*3050*/  IMAD.U32 R12, RZ, RZ, UR8 ;  /* 0x00000008ff0c7e24 */ /* 0x000fca000f8e00ff */
[----:B------:R-:W-:-:S04]  /*3060*/  PRMT R12, R5, 0x654, R12 ;  /* 0x00000654050c7816 */ /* 0x000fc8000000000c */
[----:B------:R0:W-:Y:S03]  /*3070*/  SYNCS.ARRIVE.TRANS64.RED.A1T0 RZ, [R12+URZ], RZ ;  /* 0x000000ff0cff79a7 */ /* 0x0001e6000810043f */
.L_x_37:
[----:B------:R-:W-:Y:S05]  /*3080*/  BSYNC B0 ;  /* 0x0000000000007941 */ /* 0x000fea0003800000 */
.L_x_36:
[----:B------:R-:W-:Y:S05]  /*3090*/  @P1 BRA `(.L_x_34) ;  /* 0x0000000000041947 */ /* 0x000fea0003800000 */
[----:B------:R-:W-:Y:S01]  /*30a0*/  BPT.TRAP 0x1 ;  /* 0x000000040000795c */ /* 0x000fe20000300000 */
.L_x_34:
[----:B------:R-:W1:Y:S01]  /*30b0*/  LDC R16, c[0x0][0x288] ;  /* 0x0000a200ff107b82 */ /* 0x000e620000000800 */
[----:B------:R-:W-:Y:S01]  /*30c0*/  IMAD.SHL.U32 R33, R11, 0x40, RZ ;  /* 0x000000400b217824 */ /* 0x000fe200078e00ff */
[--C-:B0-----:R-:W-:Y:S01]  /*30d0*/  SHF.R.U32.HI R12, RZ, 0x2, R0.reuse ;  /* 0x00000002ff0c7819 */ /* 0x101fe20000011600 */
[----:B------:R-:W-:Y:S01]  /*30e0*/  UIADD3 UR5, UR9, UR5, URZ ;  /* 0x0000000509057290 */ /* 0x000fe2000fffe03f */
[----:B------:R-:W-:Y:S01]  /*30f0*/  LOP3.LUT R14, R0, 0x60, RZ, 0xc0, !PT ;  /* 0x00000060000e7812 */ /* 0x000fe200078ec0ff */
[----:B------:R-:W-:Y:S01]  /*3100*/  IMAD.SHL.U32 R34, R10, 0x100, RZ ;  /* 0x000001000a227824 */ /* 0x000fe200078e00ff */
[----:B------:R-:W-:Y:S01]  /*3110*/  SHF.R.U32.HI R15, RZ, 0x7, R0 ;  /* 0x00000007ff0f7819 */ /* 0x000fe20000011600 */
[----:B------:R-:W-:Y:S01]  /*3120*/  UISETP.GT.U32.AND UP0, UPT, UR5, 0xa, UPT ;  /* 0x0000000a0500788c */ /* 0x000fe2000bf04070 */
[----:B------:R-:W-:Y:S01]  /*3130*/  LOP3.LUT R13, R12, 0x7, RZ, 0xc0, !PT ;  /* 0x000000070c0d7812 */ /* 0x000fe200078ec0ff */
[C---:B------:R-:W-:Y:S01]  /*3140*/  IMAD.SHL.U32 R26, R0.reuse, 0x2, RZ ;  /* 0x00000002001a7824 */ /* 0x040fe200078e00ff */
[----:B------:R-:W-:Y:S01]  /*3150*/  SHF.R.U32.HI R14, RZ, 0x1, R14 ;  /* 0x00000001ff0e7819 */ /* 0x000fe2000001160e */
[----:B------:R-:W-:Y:S01]  /*3160*/  ULDC UR12, c[0x0][0x284] ;  /* 0x0000a100000c7ab9 */ /* 0x000fe20000000800 */
[----:B------:R-:W-:Y:S01]  /*3170*/  LOP3.LUT R12, R15, 0x1, RZ, 0xc0, !PT ;  /* 0x000000010f0c7812 */ /* 0x000fe200078ec0ff */
[----:B------:R-:W-:Y:S01]  /*3180*/  UISETP.LT.U32.AND UP0, UPT, UR9, 0xb, UP0 ;  /* 0x0000000b0900788c */ /* 0x000fe20008701070 */
[----:B------:R-:W-:Y:S01]  /*3190*/  IADD3 R17, RZ, -R14, -R13 ;  /* 0x8000000eff117210 */ /* 0x000fe20007ffe80d */
[----:B------:R-:W-:Y:S01]  /*31a0*/  UISETP.GE.U32.AND UP1, UPT, UR9, 0xb, UPT ;  /* 0x0000000b0900788c */ /* 0x000fe2000bf26070 */
[----:B------:R-:W-:Y:S01]  /*31b0*/  LOP3.LUT R15, R0, 0x3, RZ, 0xc0, !PT ;  /* 0x00000003000f7812 */ /* 0x000fe200078ec0ff */
[C---:B------:R-:W-:Y:S01]  /*31c0*/  IMAD.SHL.U32 R24, R12.reuse, 0x40, RZ ;  /* 0x000000400c187824 */ /* 0x040fe200078e00ff */
[----:B------:R-:W-:Y:S01]  /*31d0*/  SHF.R.S32.HI R29, RZ, 0x1f, R7 ;  /* 0x0000001fff1d7819 */ /* 0x000fe20000011407 */
[----:B------:R-:W-:Y:S01]  /*31e0*/  UIMAD.WIDE.U32 UR6, UR5, -0x45d1745d, URZ ;  /* 0xba2e8ba3050678a5 */ /* 0x000fe2000f8e003f */
[C---:B------:R-:W-:Y:S01]  /*31f0*/  LOP3.LUT R26, R33.reuse, 0x6, R26, 0xf8, !PT ;  /* 0x00000006211a7812 */ /* 0x040fe200078ef81a */
[----:B------:R-:W-:Y:S01]  /*3200*/  USEL UR8, URZ, 0x1, !UP0 ;  /* 0x000000013f087887 */ /* 0x000fe2000c000000 */
[----:B------:R-:W-:Y:S01]  /*3210*/  IMAD R17, R12, -0x40, R17 ;  /* 0xffffffc00c117824 */ /* 0x000fe200078e0211 */
[----:B------:R-:W-:Y:S01]  /*3220*/  ULDC.64 UR10, c[0x0][0x5d0] ;  /* 0x00017400000a7ab9 */ /* 0x000fe20000000a00 */
[----:B-1----:R-:W-:Y:S01]  /*3230*/  ISETP.GE.AND P0, PT, R33, R16, PT ;  /* 0x000000102100720c */ /* 0x002fe20003f06270 */
[----:B------:R-:W-:Y:S01]  /*3240*/  IMAD R12, R15, -0x2, R16 ;  /* 0xfffffffe0f0c7824 */ /* 0x000fe200078e0210 */
[----:B------:R-:W-:Y:S01]  /*3250*/  SHF.R.S32.HI R27, RZ, 0x1f, R26 ;  /* 0x0000001fff1b7819 */ /* 0x000fe2000001141a */
[----:B------:R-:W-:Y:S01]  /*3260*/  IMAD R16, R29, UR10, RZ ;  /* 0x0000000a1d107c24 */ /* 0x000fe2000f8e02ff */
[----:B------:R-:W-:Y:S01]  /*3270*/  ISETP.GE.OR P0, PT, R34, UR12, P0 ;  /* 0x0000000c22007c0c */ /* 0x000fe20008706670 */
[----:B------:R-:W-:Y:S01]  /*3280*/  USHF.R.U32.HI UR6, URZ, 0x3, UR7 ;  /* 0x000000033f067899 */ /* 0x000fe20008011607 */
[----:B------:R-:W-:Y:S01]  /*3290*/  LOP3.LUT R35, R24, 0x40, R13, 0xe2, !PT ;  /* 0x0000004018237812 */ /* 0x000fe200078ee20d */
[----:B------:R-:W-:Y:S01]  /*32a0*/  ULOP3.LUT UR4, UR4, UR8, URZ, 0x3c, !UPT ;  /* 0x0000000804047292 */ /* 0x000fe2000f8e3c3f */
[----:B------:R-:W-:Y:S01]  /*32b0*/  IMAD.WIDE R24, R10, 0x100, RZ ;  /* 0x000001000a187825 */ /* 0x000fe200078e02ff */
[----:B------:R-:W-:Y:S01]  /*32c0*/  UIMAD UR5, UR6, -0xb, UR5 ;  /* 0xfffffff5060578a4 */ /* 0x000fe2000f8e0205 */
[----:B------:R-:W-:Y:S01]  /*32d0*/  IADD3 R34, -R34, UR12, R17 ;  /* 0x0000000c22227c10 */ /* 0x000fe2000fffe111 */
[----:B------:R-:W-:Y:S01]  /*32e0*/  @UP1 ULOP3.LUT UR4, UR4, 0x1, UR6, 0x78, !UPT ;  /* 0x0000000104041892 */ /* 0x000fe2000f8e7806 */
[C---:B------:R-:W-:Y:S01]  /*32f0*/  IMAD R13, R7.reuse, UR11, R16 ;  /* 0x0000000b070d7c24 */ /* 0x040fe2000f8e0210 */
[----:B------:R-:W-:Y:S01]  /*3300*/  LOP3.LUT R35, R24, R35, R14, 0xfe, !PT ;  /* 0x0000002318237212 */ /* 0x000fe200078efe0e */
[----:B------:R-:W-:-:S04]  /*3310*/  IMAD.WIDE.U32 R10, R7, UR10, R26 ;  /* 0x0000000a070a7c25 */ /* 0x000fc8000f8e001a */
[----:B------:R-:W-:Y:S02]  /*3320*/  IMAD.IADD R11, R11, 0x1, R13 ;  /* 0x000000010b0b7824 */ /* 0x000fe400078e020d */
[----:B------:R-:W-:Y:S02]  /*3330*/  IMAD.IADD R33, R12, 0x1, -R33 ;  /* 0x000000010c217824 */ /* 0x000fe400078e0a21 */
[----:B------:R-:W-:Y:S01]  /*3340*/  IMAD.MOV.U32 R32, RZ, RZ, -0x1 ;  /* 0xffffffffff207424 */ /* 0x000fe200078e00ff */
[----:B------:R-:W-:Y:S06]  /*3350*/  @P0 BRA `(.L_x_38) ;  /* 0x0000004800040947 */ /* 0x000fec0003800000 */
[----:B------:R-:W0:Y:S01]  /*3360*/  LDC.64 R30, c[0x0][0x5c8] ;  /* 0x00017200ff1e7b82 */ /* 0x000e220000000a00 */
[----:B------:R-:W-:Y:S01]  /*3370*/  ULDC.64 UR6, c[0x0][0x5c0] ;  /* 0x0001700000067ab9 */ /* 0x000fe20000000a00 */
[----:B------:R-:W-:Y:S01]  /*3380*/  BSSY B0, `(.L_x_38) ;  /* 0x000047e000007945 */ /* 0x000fe20003800000 */
[-C--:B0-----:R-:W-:Y:S02]  /*3390*/  IMAD R12, R25, R30.reuse, RZ ;  /* 0x0000001e190c7224 */ /* 0x081fe400078e02ff */
[----:B------:R-:W-:-:S04]  /*33a0*/  IMAD.WIDE.U32 R10, R35, R30, R10 ;  /* 0x0000001e230a7225 */ /* 0x000fc800078e000a */
[----:B------:R-:W-:Y:S01]  /*33b0*/  IMAD R15, R35, R31, R12 ;  /* 0x0000001f230f7224 */ /* 0x000fe200078e020c */
[----:B------:R-:W-:Y:S01]  /*33c0*/  IADD3 R16, P4, R10, UR6, RZ ;  /* 0x000000060a107c10 */ /* 0x000fe2000ff9e0ff */
[C---:B------:R-:W-:Y:S01]  /*33d0*/  IMAD.SHL.U32 R13, R30.reuse, 0x80, RZ ;  /* 0x000000801e0d7824 */ /* 0x040fe200078e00ff */
[C---:B------:R-:W-:Y:S01]  /*33e0*/  LEA R28, P2, R30.reuse, R10, 0x3 ;  /* 0x0000000a1e1c7211 */ /* 0x040fe200078418ff */
[----:B------:R-:W-:Y:S01]  /*33f0*/  IMAD.IADD R36, R11, 0x1, R15 ;  /* 0x000000010b247824 */ /* 0x000fe200078e020f */
[----:B------:R-:W-:Y:S02]  /*3400*/  SHF.L.U64.HI R11, R30, 0x7, R31 ;  /* 0x000000071e0b7819 */ /* 0x000fe4000001021f */
[----:B------:R-:W-:Y:S02]  /*3410*/  IADD3 R12, P1, P0, R10, UR6, R13 ;  /* 0x000000060a0c7c10 */ /* 0x000fe4000f83e00d */
[----:B------:R-:W-:Y:S02]  /*3420*/  IADD3.X R17, R36, UR7, RZ, P4, !PT ;  /* 0x0000000724117c10 */ /* 0x000fe4000a7fe4ff */
[----:B---3-5:R-:W-:-:S02]  /*3430*/  FSETP.NEU.AND P4, PT, R9, RZ, PT ;  /* 0x000000ff0900720b */ /* 0x028fc40003f8d000 */
[----:B------:R-:W-:Y:S02]  /*3440*/  LEA.HI.X R30, R30, R36, R31, 0x3, P2 ;  /* 0x000000241e1e7211 */ /* 0x000fe400010f1c1f */
[C---:B------:R-:W-:Y:S02]  /*3450*/  IADD3 R14, P2, R28.reuse, UR6, RZ ;  /* 0x000000061c0e7c10 */ /* 0x040fe4000ff5e0ff */
[----:B------:R-:W-:Y:S02]  /*3460*/  IADD3 R10, P5, P6, R28, UR6, R13 ;  /* 0x000000061c0a7c10 */ /* 0x000fe4000febe00d */
[--C-:B------:R-:W-:Y:S02]  /*3470*/  IADD3.X R13, R36, UR7, R11.reuse, P1, P0 ;  /* 0x00000007240d7c10 */ /* 0x100fe40008fe040b */
[C---:B------:R-:W-:Y:S02]  /*3480*/  IADD3.X R15, R30.reuse, UR7, RZ, P2, !PT ;  /* 0x000000071e0f7c10 */ /* 0x040fe400097fe4ff */
[----:B------:R-:W-:Y:S01]  /*3490*/  IADD3.X R11, R30, UR7, R11, P5, P6 ;  /* 0x000000071e0b7c10 */ /* 0x000fe2000afec40b */
[----:B------:R-:W-:Y:S06]  /*34a0*/  @!P4 BRA `(.L_x_39) ;  /* 0x00000034009cc947 */ /* 0x000fec0003800000 */
[----:B------:R-:W-:Y:S01]  /*34b0*/  ULDC.64 UR6, c[0x0][0x5b8] ;  /* 0x00016e0000067ab9 */ /* 0x000fe20000000a00 */
[----:B------:R-:W-:Y:S01]  /*34c0*/  ISETP.GE.AND P0, PT, R34, 0x1, PT ;  /* 0x000000012200780c */ /* 0x000fe20003f06270 */
[----:B------:R-:W-:Y:S01]  /*34d0*/  IMAD R28, R29, UR6, RZ ;  /* 0x000000061d1c7c24 */ /* 0x000fe2000f8e02ff */
[----:B------:R-:W-:Y:S01]  /*34e0*/  ULDC.64 UR10, c[0x0][0x5a8] ;  /* 0x00016a00000a7ab9 */ /* 0x000fe20000000a00 */
[----:B------:R-:W-:Y:S01]  /*34f0*/  IMAD.WIDE.U32 R26, R7, UR6, R26 ;  /* 0x00000006071a7c25 */ /* 0x000fe2000f8e001a */
[----:B------:R-:W-:Y:S01]  /*3500*/  ISETP.LT.OR P4, PT, R33, 0x1, !P0 ;  /* 0x000000012100780c */ /* 0x000fe20004781670 */
[----:B------:R-:W-:Y:S02]  /*3510*/  BSSY B1, `(.L_x_40) ;  /* 0x000000c000017945 */ /* 0x000fe40003800000 */
[----:B------:R-:W-:Y:S01]  /*3520*/  IMAD R7, R7, UR7, R28 ;  /* 0x0000000707077c24 */ /* 0x000fe2000f8e021c */
[----:B------:R-:W-:Y:S02]  /*3530*/  ULDC.64 UR6, c[0x0][0x5b0] ;  /* 0x00016c0000067ab9 */ /* 0x000fe40000000a00 */
[----:B------:R-:W-:-:S02]  /*3540*/  IMAD R30, R25, UR6, RZ ;  /* 0x00000006191e7c24 */ /* 0x000fc4000f8e02ff */
[----:B------:R-:W-:Y:S02]  /*3550*/  IMAD.IADD R27, R27, 0x1, R7 ;  /* 0x000000011b1b7824 */ /* 0x000fe400078e0207 */
[C---:B------:R-:W-:Y:S02]  /*3560*/  IMAD R7, R35.reuse, UR7, R30 ;  /* 0x0000000723077c24 */ /* 0x040fe4000f8e021e */
[----:B------:R-:W-:-:S03]  /*3570*/  IMAD.WIDE.U32 R28, R35, UR6, R26 ;  /* 0x00000006231c7c25 */ /* 0x000fc6000f8e001a */
[----:B------:R-:W-:-:S04]  /*3580*/  IADD3 R28, P1, R28, UR10, RZ ;  /* 0x0000000a1c1c7c10 */ /* 0x000fc8000ff3e0ff */
[--C-:B------:R-:W-:Y:S02]  /*3590*/  IADD3.X R29, R29, UR11, R7.reuse, P1, !PT ;  /* 0x0000000b1d1d7c10 */ /* 0x100fe40008ffe407 */
[----:B------:R-:W-:Y:S01]  /*35a0*/  PRMT R7, RZ, 0x7610, R7 ;  /* 0x00007610ff077816 */ /* 0x000fe20000000007 */
[----:B------:R-:W-:Y:S06]  /*35b0*/  @P4 BRA `(.L_x_41) ;  /* 0x0000000000044947 */ /* 0x000fec0003800000 */
[----:B------:R0:W5:Y:S02]  /*35c0*/  LDG.E.U8 R7, desc[UR16][R28.64] ;  /* 0x000000101c077981 */ /* 0x000164000c1e1100 */
.L_x_41:
[----:B------:R-:W-:Y:S05]  /*35d0*/  BSYNC B1 ;  /* 0x0000000000017941 */ /* 0x000fea0003800000 */
.L_x_40:
[----:B-----5:R-:W-:Y:S01]  /*35e0*/  LOP3.LUT R7, R7, 0xff, RZ, 0xc0, !PT ;  /* 0x000000ff07077812 */ /* 0x020fe200078ec0ff */
[----:B------:R-:W-:Y:S01]  /*35f0*/  BSSY B1, `(.L_x_42) ;  /* 0x000000b000017945 */ /* 0x000fe20003800000 */
[----:B------:R-:W-:Y:S02]  /*3600*/  ISETP.LT.OR P2, PT, R33, 0x2, !P0 ;  /* 0x000000022100780c */ /* 0x000fe40004741670 */
[----:B------:R-:W-:-:S05]  /*3610*/  F2FP.F16.E5M2.UNPACK_B R7, R7 ;  /* 0x00000007ff07723e */ /* 0x000fca00020004ff */
[----:B------:R-:W-:Y:S01]  /*3620*/  HADD2.F32 R30, -RZ, R7.H0_H0 ;  /* 0x20000007ff1e7230 */ /* 0x000fe20000004100 */
[----:B------:R-:W-:-:S04]  /*3630*/  PRMT R7, RZ, 0x7610, R7 ;  /* 0x00007610ff077816 */ /* 0x000fc80000000007 */
[----:B------:R-:W-:-:S04]  /*3640*/  FMUL R30, R30, R9 ;  /* 0x000000091e1e7220 */ /* 0x000fc80000400000 */
[----:B--2---:R-:W-:-:S05]  /*3650*/  FFMA R30, R147, R8, R30 ;  /* 0x00000008931e7223 */ /* 0x004fca000000001e */
[----:B------:R-:W-:-:S05]  /*3660*/  F2FP.SATFINITE.E5M2.F32.PACK_AB_MERGE_C R31, RZ, R30, RZ ;  /* 0x0000001eff1f723e */ /* 0x000fca00048060ff */
[----:B------:R1:W-:Y:S01]  /*3670*/  @!P4 STG.E.U8 desc[UR16][R16.64], R31 ;  /* 0x0000001f1000c986 */ /* 0x0003e2000c101110 */
[----:B------:R-:W-:Y:S05]  /*3680*/  @P2 BRA `(.L_x_43) ;  /* 0x0000000000042947 */ /* 0x000fea0003800000 */
[----:B------:R2:W5:Y:S02]  /*3690*/  LDG.E.U8 R7, desc[UR16][R28.64+0x1] ;  /* 0x000001101c077981 */ /* 0x000564000c1e1100 */
.L_x_43:
[----:B------:R-:W-:Y:S05]  /*36a0*/  BSYNC B1 ;  /* 0x0000000000017941 */ /* 0x000fea0003800000 */
.L_x_42:
[----:B-----5:R-:W-:Y:S01]  /*36b0*/  LOP3.LUT R7, R7, 0xff, RZ, 0xc0, !PT ;  /* 0x000000ff07077812 */ /* 0x020fe200078ec0ff */
[----:B------:R-:W-:Y:S01]  /*36c0*/  BSSY B1, `(.L_x_44) ;  /* 0x0000013000017945 */ /* 0x000fe20003800000 */
[----:B------:R-:W-:Y:S02]  /*36d0*/  IADD3 R37, P1, R35, 0x8, RZ ;  /* 0x0000000823257810 */ /* 0x000fe40007f3e0ff */
[----:B------:R-:W-:-:S03]  /*36e0*/  F2FP.F16.E5M2.UNPACK_B R7, R7 ;  /* 0x00000007ff07723e */ /* 0x000fc600020004ff */
[----:B-1----:R-:W-:Y:S01]  /*36f0*/  IMAD.X R31, RZ, RZ, R25, P1 ;  /* 0x000000ffff1f7224 */ /* 0x002fe200008e0619 */
[----:B------:R-:W-:Y:S01]  /*3700*/  ISETP.GE.AND P1, PT, R34, 0x9, PT ;  /* 0x000000092200780c */ /* 0x000fe20003f26270 */
[----:B------:R-:W-:Y:S02]  /*3710*/  HADD2.F32 R30, -RZ, R7.H0_H0 ;  /* 0x20000007ff1e7230 */ /* 0x000fe40000004100 */
[----:B------:R-:W-:Y:S01]  /*3720*/  IMAD R36, R31, UR6, RZ ;  /* 0x000000061f247c24 */ /* 0x000fe2000f8e02ff */
[----:B------:R-:W-:Y:S02]  /*3730*/  ISETP.LT.OR P5, PT, R33, 0x1, !P1 ;  /* 0x000000012100780c */ /* 0x000fe40004fa1670 */
[----:B------:R-:W-:Y:S01]  /*3740*/  FMUL R7, R30, R9 ;  /* 0x000000091e077220 */ /* 0x000fe20000400000 */
[----:B------:R-:W-:-:S04]  /*3750*/  IMAD.WIDE.U32 R30, R37, UR6, R26 ;  /* 0x00000006251e7c25 */ /* 0x000fc8000f8e001a */
[----:B------:R-:W-:Y:S01]  /*3760*/  FFMA R7, R142, R8, R7 ;  /* 0x000000088e077223 */ /* 0x000fe20000000007 */
[----:B------:R-:W-:Y:S01]  /*3770*/  IMAD R37, R37, UR7, R36 ;  /* 0x0000000725257c24 */ /* 0x000fe2000f8e0224 */
[----:B------:R-:W-:-:S03]  /*3780*/  IADD3 R30, P4, R30, UR10, RZ ;  /* 0x0000000a1e1e7c10 */ /* 0x000fc6000ff9e0ff */
[----:B------:R-:W-:Y:S02]  /*3790*/  F2FP.SATFINITE.E5M2.F32.PACK_AB_MERGE_C R39, RZ, R7, RZ ;  /* 0x00000007ff27723e */ /* 0x000fe400048060ff */
[----:B------:R-:W-:Y:S02]  /*37a0*/  IADD3.X R31, R31, UR11, R37, P4, !PT ;  /* 0x0000000b1f1f7c10 */ /* 0x000fe4000a7fe425 */
[----:B------:R-:W-:Y:S01]  /*37b0*/  PRMT R7, RZ, 0x7610, R7 ;  /* 0x00007610ff077816 */ /* 0x000fe20000000007 */
[----:B------:R1:W-:Y:S01]  /*37c0*/  @!P2 STG.E.U8 desc[UR16][R16.64+0x1], R39 ;  /* 0x000001271000a986 */ /* 0x0003e2000c101110 */
[----:B------:R-:W-:Y:S05]  /*37d0*/  @P5 BRA `(.L_x_45) ;  /* 0x0000000000045947 */ /* 0x000fea0003800000 */
[----:B------:R3:W5:Y:S02]  /*37e0*/  LDG.E.U8 R7, desc[UR16][R30.64] ;  /* 0x000000101e077981 */ /* 0x000764000c1e1100 */
.L_x_45:
[----:B------:R-:W-:Y:S05]  /*37f0*/  BSYNC B1 ;  /* 0x0000000000017941 */ /* 0x000fea0003800000 */
.L_x_44:
[----:B-----5:R-:W-:Y:S01]  /*3800*/  LOP3.LUT R7, R7, 0xff, RZ, 0xc0, !PT ;  /* 0x000000ff07077812 */ /* 0x020fe200078ec0ff */
[----:B------:R-:W-:Y:S01]  /*3810*/  BSSY B1, `(.L_x_46) ;  /* 0x000000b000017945 */ /* 0x000fe20003800000 */
[----:B------:R-:W-:Y:S02]  /*3820*/  ISETP.LT.OR P2, PT, R33, 0x2, !P1 ;  /* 0x000000022100780c */ /* 0x000fe40004f41670 */
[----:B------:R-:W-:-:S05]  /*3830*/  F2FP.F16.E5M2.UNPACK_B R7, R7 ;  /* 0x00000007ff07723e */ /* 0x000fca00020004ff */
[----:B------:R-:W-:Y:S01]  /*3840*/  HADD2.F32 R36, -RZ, R7.H0_H0 ;  /* 0x20000007ff247230 */ /* 0x000fe20000004100 */
[----:B------:R-:W-:-:S04]  /*3850*/  PRMT R7, RZ, 0x7610, R7 ;  /* 0x00007610ff077816 */ /* 0x000fc80000000007 */
[----:B------:R-:W-:-:S04]  /*3860*/  FMUL R36, R36, R9 ;  /* 0x0000000924247220 */ /* 0x000fc80000400000 */
[----:B------:R-:W-:-:S05]  /*3870*/  FFMA R36, R145, R8, R36 ;  /* 0x0000000891247223 */ /* 0x000fca0000000024 */
[----:B------:R-:W-:-:S05]  /*3880*/  F2FP.SATFINITE.E5M2.F32.PACK_AB_MERGE_C R37, RZ, R36, RZ ;  /* 0x00000024ff25723e */ /* 0x000fca00048060ff */
[----:B------:R4:W-:Y:S01]  /*3890*/  @!P5 STG.E.U8 desc[UR16][R14.64], R37 ;  /* 0x000000250e00d986 */ /* 0x0009e2000c101110 */
[----:B------:R-:W-:Y:S05]  /*38a0*/  @P2 BRA `(.L_x_47) ;  /* 0x0000000000042947 */ /* 0x000fea0003800000 */
[----:B------:R0:W5:Y:S02]  /*38b0*/  LDG.E.U8 R7, desc[UR16][R30.64+0x1] ;  /* 0x000001101e077981 */ /* 0x000164000c1e1100 */
.L_x_47:
[----:B------:R-:W-:Y:S05]  /*38c0*/  BSYNC B1 ;  /* 0x0000000000017941 */ /* 0x000fea0003800000 */
.L_x_46:
[----:B-----5:R-:W-:Y:S01]  /*38d0*/  LOP3.LUT R7, R7, 0xff, RZ, 0xc0, !PT ;  /* 0x000000ff07077812 */ /* 0x020fe200078ec0ff */
[----:B------:R-:W-:Y:S01]  /*38e0*/  BSSY B1, `(.L_x_48) ;  /* 0x000000b000017945 */ /* 0x000fe20003800000 */
[----:B------:R-:W-:Y:S02]  /*38f0*/  ISETP.LT.OR P4, PT, R33, 0x9, !P0 ;  /* 0x000000092100780c */ /* 0x000fe40004781670 */
[----:B------:R-:W-:-:S05]  /*3900*/  F2FP.F16.E5M2.UNPACK_B R7, R7 ;  /* 0x00000007ff07723e */ /* 0x000fca00020004ff */
[----:B------:R-:W-:-:S05]  /*3910*/  HADD2.F32 R36, -RZ, R7.H0_H0 ;  /* 0x20000007ff247230 */ /* 0x000fca0000004100 */
[----:B------:R-:W-:-:S04]  /*3920*/  FMUL R7, R36, R9 ;  /* 0x0000000924077220 */ /* 0x000fc80000400000 */
[----:B------:R-:W-:-:S05]  /*3930*/  FFMA R7, R140, R8, R7 ;  /* 0x000000088c077223 */ /* 0x000fca0000000007 */
[----:B----4-:R-:W-:Y:S02]  /*3940*/  F2FP.SATFINITE.E5M2.F32.PACK_AB_MERGE_C R37, RZ, R7, RZ ;  /* 0x00000007ff25723e */ /* 0x010fe400048060ff */
[----:B------:R-:W-:-:S03]  /*3950*/  PRMT R7, RZ, 0x7610, R7 ;  /* 0x00007610ff077816 */ /* 0x000fc60000000007 */
[----:B------:R4:W-:Y:S01]  /*3960*/  @!P2 STG.E.U8 desc[UR16][R14.64+0x1], R37 ;  /* 0x000001250e00a986 */ /* 0x0009e2000c101110 */
[----:B------:R-:W-:Y:S05]  /*3970*/  @P4 BRA `(.L_x_49) ;  /* 0x0000000000044947 */ /* 0x000fea0003800000 */
[----:B------:R0:W5:Y:S02]  /*3980*/  LDG.E.U8 R7, desc[UR16][R28.64+0x8] ;  /* 0x000008101c077981 */ /* 0x000164000c1e1100 */
.L_x_49:
[----:B------:R-:W-:Y:S05]  /*3990*/  BSYNC B1 ;  /* 0x0000000000017941 */ /* 0x000fea0003800000 */
.L_x_48:
        /* <DEDUP_REMOVED lines=8> */
[----:B----4-:R-:W-:-:S05]  /*3a20*/  F2FP.SATFINITE.E5M2.F32.PACK_AB_MERGE_C R37, RZ, R36, RZ ;  /* 0x00000024ff25723e */ /* 0x010fca00048060ff */
[----:B------:R4:W-:Y:S01]  /*3a30*/  @!P4 STG.E.U8 desc[UR16][R16.64+0x8], R37 ;  /* 0x000008251000c986 */ /* 0x0009e2000c101110 */
[----:B------:R-:W-:Y:S05]  /*3a40*/  @P2 BRA `(.L_x_51) ;  /* 0x0000000000042947 */ /* 0x000fea0003800000 */
[----:B------:R0:W5:Y:S02]  /*3a50*/  LDG.E.U8 R7, desc[UR16][R28.64+0x9] ;  /* 0x000009101c077981 */ /* 0x000164000c1e1100 */
.L_x_51:
[----:B------:R-:W-:Y:S05]  /*3a60*/  BSYNC B1 ;  /* 0x0000000000017941 */ /* 0x000fea0003800000 */
.L_x_50:
        /* <DEDUP_REMOVED lines=12> */
.L_x_53:
[----:B------:R-:W-:Y:S05]  /*3b30*/  BSYNC B1 ;  /* 0x0000000000017941 */ /* 0x000fea0003800000 */
.L_x_52:
        /* <DEDUP_REMOVED lines=12> */
.L_x_55:
[----:B------:R-:W-:Y:S05]  /*3c00*/  BSYNC B1 ;  /* 0x0000000000017941 */ /* 0x000fea0003800000 */
.L_x_54:
        /* <DEDUP_REMOVED lines=12> */
.L_x_57:
[----:B------:R-:W-:Y:S05]  /*3cd0*/  BSYNC B1 ;  /* 0x0000000000017941 */ /* 0x000fea0003800000 */
.L_x_56:
        /* <DEDUP_REMOVED lines=12> */
.L_x_59:
[----:B------:R-:W-:Y:S05]  /*3da0*/  BSYNC B1 ;  /* 0x0000000000017941 */ /* 0x000fea0003800000 */
.L_x_58:
        /* <DEDUP_REMOVED lines=12> */
.L_x_61:
[----:B------:R-:W-:Y:S05]  /*3e70*/  BSYNC B1 ;  /* 0x0000000000017941 */ /* 0x000fea0003800000 */
.L_x_60:
        /* <DEDUP_REMOVED lines=12> */
.L_x_63:
[----:B------:R-:W-:Y:S05]  /*3f40*/  BSYNC B1 ;  /* 0x0000000000017941 */ /* 0x000fea0003800000 */
.L_x_62:
        /* <DEDUP_REMOVED lines=12> */
.L_x_65:
[----:B------:R-:W-:Y:S05]  /*4010*/  BSYNC B1 ;  /* 0x0000000000017941 */ /* 0x000fea0003800000 */
.L_x_64:
        /* <DEDUP_REMOVED lines=12> */
.L_x_67:
[----:B------:R-:W-:Y:S05]  /*40e0*/  BSYNC B1 ;  /* 0x0000000000017941 */ /* 0x000fea0003800000 */
.L_x_66:
        /* <DEDUP_REMOVED lines=12> */
.L_x_69:
[----:B------:R-:W-:Y:S05]  /*41b0*/  BSYNC B1 ;  /* 0x0000000000017941 */ /* 0x000fea0003800000 */
.L_x_68:
        /* <DEDUP_REMOVED lines=12> */
.L_x_71:
[----:B------:R-:W-:Y:S05]  /*4280*/  BSYNC B1 ;  /* 0x0000000000017941 */ /* 0x000fea0003800000 */
.L_x_70:
        /* <DEDUP_REMOVED lines=12> */
.L_x_73:
[----:B------:R-:W-:Y:S05]  /*4350*/  BSYNC B1 ;  /* 0x0000000000017941 */ /* 0x000fea0003800000 */
.L_x_72:
        /* <DEDUP_REMOVED lines=12> */
.L_x_75:
[----:B------:R-:W-:Y:S05]  /*4420*/  BSYNC B1 ;  /* 0x0000000000017941 */ /* 0x000fea0003800000 */
.L_x_74:
        /* <DEDUP_REMOVED lines=12> */
.L_x_77:
[----:B------:R-:W-:Y:S05]  /*44f0*/  BSYNC B1 ;  /* 0x0000000000017941 */ /* 0x000fea0003800000 */
.L_x_76:
        /* <DEDUP_REMOVED lines=12> */
.L_x_79:
[----:B------:R-:W-:Y:S05]  /*45c0*/  BSYNC B1 ;  /* 0x0000000000017941 */ /* 0x000fea0003800000 */
.L_x_78:
        /* <DEDUP_REMOVED lines=12> */
.L_x_81:
[----:B------:R-:W-:Y:S05]  /*4690*/  BSYNC B1 ;  /* 0x0000000000017941 */ /* 0x000fea0003800000 */
.L_x_80:
        /* <DEDUP_REMOVED lines=12> */
.L_x_83:
[----:B------:R-:W-:Y:S05]  /*4760*/  BSYNC B1 ;  /* 0x0000000000017941 */ /* 0x000fea0003800000 */
.L_x_82:
        /* <DEDUP_REMOVED lines=12> */
.L_x_85:
[----:B------:R-:W-:Y:S05]  /*4830*/  BSYNC B1 ;  /* 0x0000000000017941 */ /* 0x000fea0003800000 */
.L_x_84:
        /* <DEDUP_REMOVED lines=12> */
.L_x_87:
[----:B------:R-:W-:Y:S05]  /*4900*/  BSYNC B1 ;  /* 0x0000000000017941 */ /* 0x000fea0003800000 */
.L_x_86:
        /* <DEDUP_REMOVED lines=12> */
.L_x_89:
[----:B------:R-:W-:Y:S05]  /*49d0*/  BSYNC B1 ;  /* 0x0000000000017941 */ /* 0x000fea0003800000 */
.L_x_88:
        /* <DEDUP_REMOVED lines=12> */
.L_x_91:
[----:B------:R-:W-:Y:S05]  /*4aa0*/  BSYNC B1 ;  /* 0x0000000000017941 */ /* 0x000fea0003800000 */
.L_x_90:
        /* <DEDUP_REMOVED lines=12> */
.L_x_93:
[----:B------:R-:W-:Y:S05]  /*4b70*/  BSYNC B1 ;  /* 0x0000000000017941 */ /* 0x000fea0003800000 */
.L_x_92:
        /* <DEDUP_REMOVED lines=12> */
.L_x_95:
[----:B------:R-:W-:Y:S05]  /*4c40*/  BSYNC B1 ;  /* 0x0000000000017941 */ /* 0x000fea0003800000 */
.L_x_94:
        /* <DEDUP_REMOVED lines=12> */
.L_x_97:
[----:B------:R-:W-:Y:S05]  /*4d10*/  BSYNC B1 ;  /* 0x0000000000017941 */ /* 0x000fea0003800000 */
.L_x_96:
        /* <DEDUP_REMOVED lines=12> */
.L_x_99:
[----:B------:R-:W-:Y:S05]  /*4de0*/  BSYNC B1 ;  /* 0x0000000000017941 */ /* 0x000fea0003800000 */
.L_x_98:
[----:B-----5:R-:W-:Y:S01]  /*4df0*/  LOP3.LUT R7, R7, 0xff, RZ, 0xc0, !PT ;  /* 0x000000ff07077812 */ /* 0x020fe200078ec0ff */
[----:B------:R-:W-:Y:S01]  /*4e00*/  BSSY B1, `(.L_x_100) ;  /* 0x000000b000017945 */ /* 0x000fe20003800000 */
[----:B------:R-:W-:Y:S02]  /*4e10*/  ISETP.LT.OR P2, PT, R33, 0x39, !P1 ;  /* 0x000000392100780c */ /* 0x000fe40004f41670 */
[----:B------:R-:W-:-:S05]  /*4e20*/  F2FP.F16.E5M2.UNPACK_B R7, R7 ;  /* 0x00000007ff07723e */ /* 0x000fca00020004ff */
[----:B0-2---:R-:W-:-:S05]  /*4e30*/  HADD2.F32 R28, -RZ, R7.H0_H0 ;  /* 0x20000007ff1c7230 */ /* 0x005fca0000004100 */
[----:B------:R-:W-:-:S04]  /*4e40*/  FMUL R7, R28, R9 ;  /* 0x000000091c077220 */ /* 0x000fc80000400000 */
[----:B------:R-:W-:-:S05]  /*4e50*/  FFMA R7, R114, R8, R7 ;  /* 0x0000000872077223 */ /* 0x000fca0000000007 */
[----:B------:R-:W-:Y:S02]  /*4e60*/  F2FP.SATFINITE.E5M2.F32.PACK_AB_MERGE_C R29, RZ, R7, RZ ;  /* 0x00000007ff1d723e */ /* 0x000fe400048060ff */
[----:B------:R-:W-:-:S03]  /*4e70*/  PRMT R7, RZ, 0x7610, R7 ;  /* 0x00007610ff077816 */ /* 0x000fc60000000007 */
[----:B------:R0:W-:Y:S01]  /*4e80*/  @!P0 STG.E.U8 desc[UR16][R16.64+0x39], R29 ;  /* 0x0000391d10008986 */ /* 0x0001e2000c101110 */
[----:B------:R-:W-:Y:S05]  /*4e90*/  @P2 BRA `(.L_x_101) ;  /* 0x0000000000042947 */ /* 0x000fea0003800000 */
[----:B------:R2:W5:Y:S02]  /*4ea0*/  LDG.E.U8 R7, desc[UR16][R30.64+0x38] ;  /* 0x000038101e077981 */ /* 0x000564000c1e1100 */
.L_x_101:
[----:B------:R-:W-:Y:S05]  /*4eb0*/  BSYNC B1 ;  /* 0x0000000000017941 */ /* 0x000fea0003800000 */
.L_x_100:
[----:B-----5:R-:W-:Y:S01]  /*4ec0*/  LOP3.LUT R7, R7, 0xff, RZ, 0xc0, !PT ;  /* 0x000000ff07077812 */ /* 0x020fe200078ec0ff */
[----:B------:R-:W-:Y:S01]  /*4ed0*/  BSSY B1, `(.L_x_102) ;  /* 0x000000b000017945 */ /* 0x000fe20003800000 */
[----:B------:R-:W-:Y:S02]  /*4ee0*/  ISETP.LT.OR P1, PT, R33, 0x3a, !P1 ;  /* 0x0000003a2100780c */ /* 0x000fe40004f21670 */
[----:B------:R-:W-:-:S05]  /*4ef0*/  F2FP.F16.E5M2.UNPACK_B R7, R7 ;  /* 0x00000007ff07723e */ /* 0x000fca00020004ff */
[----:B01--4-:R-:W-:Y:S01]  /*4f00*/  HADD2.F32 R16, -RZ, R7.H0_H0 ;  /* 0x20000007ff107230 */ /* 0x013fe20000004100 */
[----:B------:R-:W-:-:S04]  /*4f10*/  PRMT R7, RZ, 0x7610, R7 ;  /* 0x00007610ff077816 */ /* 0x000fc80000000007 */
[----:B------:R-:W-:-:S04]  /*4f20*/  FMUL R16, R16, R9 ;  /* 0x0000000910107220 */ /* 0x000fc80000400000 */
[----:B------:R-:W-:-:S05]  /*4f30*/  FFMA R16, R117, R8, R16 ;  /* 0x0000000875107223 */ /* 0x000fca0000000010 */
[----:B------:R-:W-:-:S05]  /*4f40*/  F2FP.SATFINITE.E5M2.F32.PACK_AB_MERGE_C R17, RZ, R16, RZ ;  /* 0x00000010ff11723e */ /* 0x000fca00048060ff */
[----:B------:R0:W-:Y:S01]  /*4f50*/  @!P2 STG.E.U8 desc[UR16][R14.64+0x38], R17 ;  /* 0x000038110e00a986 */ /* 0x0001e2000c101110 */
[----:B------:R-:W-:Y:S05]  /*4f60*/  @P1 BRA `(.L_x_103) ;  /* 0x0000000000041947 */ /* 0x000fea0003800000 */
[----:B------:R1:W5:Y:S02]  /*4f70*/  LDG.E.U8 R7, desc[UR16][R30.64+0x39] ;  /* 0x000039101e077981 */ /* 0x000364000c1e1100 */
.L_x_103:
[----:B------:R-:W-:Y:S05]  /*4f80*/  BSYNC B1 ;  /* 0x0000000000017941 */ /* 0x000fea0003800000 */
.L_x_102:
[----:B-----5:R-:W-:Y:S01]  /*4f90*/  LOP3.LUT R7, R7, 0xff, RZ, 0xc0, !PT ;  /* 0x000000ff07077812 */ /* 0x020fe200078ec0ff */
[----:B------:R-:W-:Y:S01]  /*4fa0*/  BSSY B1, `(.L_x_104) ;  /* 0x0000013000017945 */ /* 0x000fe20003800000 */
[----:B------:R-:W-:Y:S02]  /*4fb0*/  IADD3 R29, P0, R35, 0x80, RZ ;  /* 0x00000080231d7810 */ /* 0x000fe40007f1e0ff */
[----:B------:R-:W-:-:S03]  /*4fc0*/  F2FP.F16.E5M2.UNPACK_B R7, R7 ;  /* 0x00000007ff07723e */ /* 0x000fc600020004ff */
[----:B0-----:R-:W-:Y:S01]  /*4fd0*/  IMAD.X R17, RZ, RZ, R25, P0 ;  /* 0x000000ffff117224 */ /* 0x001fe200000e0619 */
        /* <DEDUP_REMOVED lines=9> */
[----:B-123--:R-:W-:Y:S02]  /*5070*/  F2FP.SATFINITE.E5M2.F32.PACK_AB_MERGE_C R31, RZ, R7, RZ ;  /* 0x00000007ff1f723e */ /* 0x00efe400048060ff */
[----:B------:R-:W-:Y:S02]  /*5080*/  IADD3.X R17, R17, UR11, R29, P2, !PT ;  /* 0x0000000b11117c10 */ /* 0x000fe400097fe41d */
[----:B------:R-:W-:Y:S01]  /*5090*/  PRMT R7, RZ, 0x7610, R7 ;  /* 0x00007610ff077816 */ /* 0x000fe20000000007 */
[----:B------:R0:W-:Y:S01]  /*50a0*/  @!P1 STG.E.U8 desc[UR16][R14.64+0x39], R31 ;  /* 0x0000391f0e009986 */ /* 0x0001e2000c101110 */
[----:B------:R-:W-:Y:S05]  /*50b0*/  @P4 BRA `(.L_x_105) ;  /* 0x0000000000044947 */ /* 0x000fea0003800000 */
[----:B------:R1:W5:Y:S02]  /*50c0*/  LDG.E.U8 R7, desc[UR16][R16.64] ;  /* 0x0000001010077981 */ /* 0x000364000c1e1100 */
.L_x_105:
[----:B------:R-:W-:Y:S05]  /*50d0*/  BSYNC B1 ;  /* 0x0000000000017941 */ /* 0x000fea0003800000 */
.L_x_104:
[----:B-----5:R-:W-:Y:S01]  /*50e0*/  LOP3.LUT R7, R7, 0xff, RZ, 0xc0, !PT ;  /* 0x000000ff07077812 */ /* 0x020fe200078ec0ff */
[----:B------:R-:W-:Y:S01]  /*50f0*/  BSSY B1, `(.L_x_106) ;  /* 0x000000b000017945 */ /* 0x000fe20003800000 */
[----:B------:R-:W-:Y:S02]  /*5100*/  ISETP.LT.OR P2, PT, R33, 0x2, !P0 ;  /* 0x000000022100780c */ /* 0x000fe40004741670 */
[----:B------:R-:W-:-:S05]  /*5110*/  F2FP.F16.E5M2.UNPACK_B R7, R7 ;  /* 0x00000007ff07723e */ /* 0x000fca00020004ff */
[----:B0-----:R-:W-:Y:S01]  /*5120*/  HADD2.F32 R14, -RZ, R7.H0_H0 ;  /* 0x20000007ff0e7230 */ /* 0x001fe20000004100 */
[----:B------:R-:W-:-:S04]  /*5130*/  PRMT R7, RZ, 0x7610, R7 ;  /* 0x00007610ff077816 */ /* 0x000fc80000000007 */
[----:B------:R-:W-:-:S04]  /*5140*/  FMUL R14, R14, R9 ;  /* 0x000000090e0e7220 */ /* 0x000fc80000400000 */
[----:B------:R-:W-:-:S05]  /*5150*/  FFMA R14, R115, R8, R14 ;  /* 0x00000008730e7223 */ /* 0x000fca000000000e */
[----:B------:R-:W-:-:S05]  /*5160*/  F2FP.SATFINITE.E5M2.F32.PACK_AB_MERGE_C R15, RZ, R14, RZ ;  /* 0x0000000eff0f723e */ /* 0x000fca00048060ff */
[----:B------:R0:W-:Y:S01]  /*5170*/  @!P4 STG.E.U8 desc[UR16][R12.64], R15 ;  /* 0x0000000f0c00c986 */ /* 0x0001e2000c101110 */
[----:B------:R-:W-:Y:S05]  /*5180*/  @P2 BRA `(.L_x_107) ;  /* 0x0000000000042947 */ /* 0x000fea0003800000 */
[----:B------:R2:W5:Y:S02]  /*5190*/  LDG.E.U8 R7, desc[UR16][R16.64+0x1] ;  /* 0x0000011010077981 */ /* 0x000564000c1e1100 */
.L_x_107:
[----:B------:R-:W-:Y:S05]  /*51a0*/  BSYNC B1 ;  /* 0x0000000000017941 */ /* 0x000fea0003800000 */
.L_x_106:
[----:B-----5:R-:W-:Y:S01]  /*51b0*/  LOP3.LUT R7, R7, 0xff, RZ, 0xc0, !PT ;  /* 0x000000ff07077812 */ /* 0x020fe200078ec0ff */
[----:B------:R-:W-:Y:S01]  /*51c0*/  BSSY B1, `(.L_x_108) ;  /* 0x0000013000017945 */ /* 0x000fe20003800000 */
[----:B------:R-:W-:Y:S02]  /*51d0*/  IADD3 R35, P1, R35, 0x88, RZ ;  /* 0x0000008823237810 */ /* 0x000fe40007f3e0ff */
[----:B------:R-:W-:-:S03]  /*51e0*/  F2FP.F16.E5M2.UNPACK_B R7, R7 ;  /* 0x00000007ff07723e */ /* 0x000fc600020004ff */
[----:B------:R-:W-:Y:S01]  /*51f0*/  IMAD.X R24, RZ, RZ, R25, P1 ;  /* 0x000000ffff187224 */ /* 0x000fe200008e0619 */
[----:B------:R-:W-:Y:S01]  /*5200*/  ISETP.GE.AND P1, PT, R34, 0x89, PT ;  /* 0x000000892200780c */ /* 0x000fe20003f26270 */
[----:B------:R-:W-:Y:S02]  /*5210*/  HADD2.F32 R14, -RZ, R7.H0_H0 ;  /* 0x20000007ff0e7230 */ /* 0x000fe40000004100 */
[----:B------:R-:W-:Y:S01]  /*5220*/  IMAD R24, R24, UR6, RZ ;  /* 0x0000000618187c24 */ /* 0x000fe2000f8e02ff */
[----:B------:R-:W-:Y:S01]  /*5230*/  ISETP.LT.OR P5, PT, R33, 0x1, !P1 ;  /* 0x000000012100780c */ /* 0x000fe20004fa1670 */
[----:B------:R-:W-:-:S04]  /*5240*/  IMAD.WIDE.U32 R26, R35, UR6, R26 ;  /* 0x00000006231a7c25 */ /* 0x000fc8000f8e001a */
[----:B------:R-:W-:Y:S01]  /*5250*/  FMUL R7, R14, R9 ;  /* 0x000000090e077220 */ /* 0x000fe20000400000 */
[----:B------:R-:W-:-:S03]  /*5260*/  IMAD R35, R35, UR7, R24 ;  /* 0x0000000723237c24 */ /* 0x000fc6000f8e0218 */
[----:B------:R-:W-:Y:S01]  /*5270*/  FFMA R7, R110, R8, R7 ;  /* 0x000000086e077223 */ /* 0x000fe20000000007 */
[----:B------:R-:W-:-:S04]  /*5280*/  IADD3 R14, P4, R26, UR10, RZ ;  /* 0x0000000a1a0e7c10 */ /* 0x000fc8000ff9e0ff */
[----:B------:R-:W-:Y:S02]  /*5290*/  F2FP.SATFINITE.E5M2.F32.PACK_AB_MERGE_C R25, RZ, R7, RZ ;  /* 0x00000007ff19723e */ /* 0x000fe400048060ff */
[----:B0-----:R-:W-:Y:S02]  /*52a0*/  IADD3.X R15, R27, UR11, R35, P4, !PT ;  /* 0x0000000b1b0f7c10 */ /* 0x001fe4000a7fe423 */
[----:B------:R-:W-:Y:S01]  /*52b0*/  PRMT R7, RZ, 0x7610, R7 ;  /* 0x00007610ff077816 */ /* 0x000fe20000000007 */
[----:B------:R0:W-:Y:S01]  /*52c0*/  @!P2 STG.E.U8 desc[UR16][R12.64+0x1], R25 ;  /* 0x000001190c00a986 */ /* 0x0001e2000c101110 */
[----:B------:R-:W-:Y:S05]  /*52d0*/  @P5 BRA `(.L_x_109) ;  /* 0x0000000000045947 */ /* 0x000fea0003800000 */
[----:B------:R3:W5:Y:S02]  /*52e0*/  LDG.E.U8 R7, desc[UR16][R14.64] ;  /* 0x000000100e077981 */ /* 0x000764000c1e1100 */
.L_x_109:
[----:B------:R-:W-:Y:S05]  /*52f0*/  BSYNC B1 ;  /* 0x0000000000017941 */ /* 0x000fea0003800000 */
.L_x_108:
        /* <DEDUP_REMOVED lines=8> */
[----:B0-----:R-:W-:-:S05]  /*5380*/  F2FP.SATFINITE.E5M2.F32.PACK_AB_MERGE_C R25, RZ, R24, RZ ;  /* 0x00000018ff19723e */ /* 0x001fca00048060ff */
[----:B------:R0:W-:Y:S01]  /*5390*/  @!P5 STG.E.U8 desc[UR16][R10.64], R25 ;  /* 0x000000190a00d986 */ /* 0x0001e2000c101110 */
[----:B------:R-:W-:Y:S05]  /*53a0*/  @P2 BRA `(.L_x_111) ;  /* 0x0000000000042947 */ /* 0x000fea0003800000 */
[----:B------:R4:W5:Y:S02]  /*53b0*/  LDG.E.U8 R7, desc[UR16][R14.64+0x1] ;  /* 0x000001100e077981 */ /* 0x000964000c1e1100 */
.L_x_111:
[----:B------:R-:W-:Y:S05]  /*53c0*/  BSYNC B1 ;  /* 0x0000000000017941 */ /* 0x000fea0003800000 */
.L_x_110:
[----:B-----5:R-:W-:Y:S01]  /*53d0*/  LOP3.LUT R7, R7, 0xff, RZ, 0xc0, !PT ;  /* 0x000000ff07077812 */ /* 0x020fe200078ec0ff */
[----:B------:R-:W-:Y:S01]  /*53e0*/  BSSY B1, `(.L_x_112) ;  /* 0x000000b000017945 */ /* 0x000fe20003800000 */
[----:B------:R-:W-:Y:S02]  /*53f0*/  ISETP.LT.OR P4, PT, R33, 0x9, !P0 ;  /* 0x000000092100780c */ /* 0x000fe40004781670 */
[----:B------:R-:W-:-:S05]  /*5400*/  F2FP.F16.E5M2.UNPACK_B R7, R7 ;  /* 0x00000007ff07723e */ /* 0x000fca00020004ff */
[----:B------:R-:W-:-:S05]  /*5410*/  HADD2.F32 R24, -RZ, R7.H0_H0 ;  /* 0x20000007ff187230 */ /* 0x000fca0000004100 */
[----:B------:R-:W-:-:S04]  /*5420*/  FMUL R7, R24, R9 ;  /* 0x0000000918077220 */ /* 0x000fc80000400000 */
[----:B------:R-:W-:-:S05]  /*5430*/  FFMA R7, R108, R8, R7 ;  /* 0x000000086c077223 */ /* 0x000fca0000000007 */
[----:B0-----:R-:W-:Y:S02]  /*5440*/  F2FP.SATFINITE.E5M2.F32.PACK_AB_MERGE_C R25, RZ, R7, RZ ;  /* 0x00000007ff19723e */ /* 0x001fe400048060ff */
[----:B------:R-:W-:-:S03]  /*5450*/  PRMT R7, RZ, 0x7610, R7 ;  /* 0x00007610ff077816 */ /* 0x000fc60000000007 */
[----:B------:R0:W-:Y:S01]  /*5460*/  @!P2 STG.E.U8 desc[UR16][R10.64+0x1], R25 ;  /* 0x000001190a00a986 */ /* 0x0001e2000c101110 */
[----:B------:R-:W-:Y:S05]  /*5470*/  @P4 BRA `(.L_x_113) ;  /* 0x0000000000044947 */ /* 0x000fea0003800000 */
[----:B------:R0:W5:Y:S02]  /*5480*/  LDG.E.U8 R7, desc[UR16][R16.64+0x8] ;  /* 0x0000081010077981 */ /* 0x000164000c1e1100 */
.L_x_113:
[----:B------:R-:W-:Y:S05]  /*5490*/  BSYNC B1 ;  /* 0x0000000000017941 */ /* 0x000fea0003800000 */
.L_x_112:
        /* <DEDUP_REMOVED lines=12> */
.L_x_115:
[----:B------:R-:W-:Y:S05]  /*5560*/  BSYNC B1 ;  /* 0x0000000000017941 */ /* 0x000fea0003800000 */
.L_x_114:
        /* <DEDUP_REMOVED lines=12> */
.L_x_117:
[----:B------:R-:W-:Y:S05]  /*5630*/  BSYNC B1 ;  /* 0x0000000000017941 */ /* 0x000fea0003800000 */
.L_x_116:
        /* <DEDUP_REMOVED lines=12> */
.L_x_119:
[----:B------:R-:W-:Y:S05]  /*5700*/  BSYNC B1 ;  /* 0x0000000000017941 */ /* 0x000fea0003800000 */
.L_x_118:
        /* <DEDUP_REMOVED lines=12> */
.L_x_121:
[----:B------:R-:W-:Y:S05]  /*57d0*/  BSYNC B1 ;  /* 0x0000000000017941 */ /* 0x000fea0003800000 */
.L_x_120:
        /* <DEDUP_REMOVED lines=12> */
.L_x_123:
[----:B------:R-:W-:Y:S05]  /*58a0*/  BSYNC B1 ;  /* 0x0000000000017941 */ /* 0x000fea0003800000 */
.L_x_122:
        /* <DEDUP_REMOVED lines=12> */
.L_x_125:
[----:B------:R-:W-:Y:S05]  /*5970*/  BSYNC B1 ;  /* 0x0000000000017941 */ /* 0x000fea0003800000 */
.L_x_124:
        /* <DEDUP_REMOVED lines=12> */
.L_x_127:
[----:B------:R-:W-:Y:S05]  /*5a40*/  BSYNC B1 ;  /* 0x0000000000017941 */ /* 0x000fea0003800000 */
.L_x_126:
        /* <DEDUP_REMOVED lines=12> */
.L_x_129:
[----:B------:R-:W-:Y:S05]  /*5b10*/  BSYNC B1 ;  /* 0x0000000000017941 */ /* 0x000fea0003800000 */
.L_x_128:
        /* <DEDUP_REMOVED lines=12> */
.L_x_131:
[----:B------:R-:W-:Y:S05]  /*5be0*/  BSYNC B1 ;  /* 0x0000000000017941 */ /* 0x000fea0003800000 */
.L_x_130:
        /* <DEDUP_REMOVED lines=12> */
.L_x_133:
[----:B------:R-:W-:Y:S05]  /*5cb0*/  BSYNC B1 ;  /* 0x0000000000017941 */ /* 0x000fea0003800000 */
.L_x_132:
        /* <DEDUP_REMOVED lines=12> */
.L_x_135:
[----:B------:R-:W-:Y:S05]  /*5d80*/  BSYNC B1 ;  /* 0x0000000000017941 */ /* 0x000fea0003800000 */
.L_x_134:
        /* <DEDUP_REMOVED lines=12> */
.L_x_137:
[----:B------:R-:W-:Y:S05]  /*5e50*/  BSYNC B1 ;  /* 0x0000000000017941 */ /* 0x000fea0003800000 */
.L_x_136:
        /* <DEDUP_REMOVED lines=12> */
.L_x_139:
[----:B------:R-:W-:Y:S05]  /*5f20*/  BSYNC B1 ;  /* 0x0000000000017941 */ /* 0x000fea0003800000 */
.L_x_138:
        /* <DEDUP_REMOVED lines=12> */
.L_x_141:
[----:B------:R-:W-:Y:S05]  /*5ff0*/  BSYNC B1 ;  /* 0x0000000000017941 */ /* 0x000fea0003800000 */
.L_x_140:
        /* <DEDUP_REMOVED lines=12> */
.L_x_143:
[----:B------:R-:W-:Y:S05]  /*60c0*/  BSYNC B1 ;  /* 0x0000000000017941 */ /* 0x000fea0003800000 */
.L_x_142:
        /* <DEDUP_REMOVED lines=12> */
.L_x_145:
[----:B------:R-:W-:Y:S05]  /*6190*/  BSYNC B1 ;  /* 0x0000000000017941 */ /* 0x000fea0003800000 */
.L_x_144:
        /* <DEDUP_REMOVED lines=12> */
.L_x_147:
[----:B------:R-:W-:Y:S05]  /*6260*/  BSYNC B1 ;  /* 0x0000000000017941 */ /* 0x000fea0003800000 */
.L_x_146:
        /* <DEDUP_REMOVED lines=12> */
.L_x_149:
[----:B------:R-:W-:Y:S05]  /*6330*/  BSYNC B1 ;  /* 0x0000000000017941 */ /* 0x000fea0003800000 */
.L_x_148:
        /* <DEDUP_REMOVED lines=12> */
.L_x_151:
[----:B------:R-:W-:Y:S05]  /*6400*/  BSYNC B1 ;  /* 0x0000000000017941 */ /* 0x000fea0003800000 */
.L_x_150:
        /* <DEDUP_REMOVED lines=12> */
.L_x_153:
[----:B------:R-:W-:Y:S05]  /*64d0*/  BSYNC B1 ;  /* 0x0000000000017941 */ /* 0x000fea0003800000 */
.L_x_152:
        /* <DEDUP_REMOVED lines=12> */
.L_x_155:
[----:B------:R-:W-:Y:S05]  /*65a0*/  BSYNC B1 ;  /* 0x0000000000017941 */ /* 0x000fea0003800000 */
.L_x_154:
        /* <DEDUP_REMOVED lines=12> */
.L_x_157:
[----:B------:R-:W-:Y:S05]  /*6670*/  BSYNC B1 ;  /* 0x0000000000017941 */ /* 0x000fea0003800000 */
.L_x_156:
        /* <DEDUP_REMOVED lines=12> */
.L_x_159:
[----:B------:R-:W-:Y:S05]  /*6740*/  BSYNC B1 ;  /* 0x0000000000017941 */ /* 0x000fea0003800000 */
.L_x_158:
        /* <DEDUP_REMOVED lines=12> */
.L_x_161:
[----:B------:R-:W-:Y:S05]  /*6810*/  BSYNC B1 ;  /* 0x0000000000017941 */ /* 0x000fea0003800000 */
.L_x_160:
        /* <DEDUP_REMOVED lines=12> */
.L_x_163:
[----:B------:R-:W-:Y:S05]  /*68e0*/  BSYNC B1 ;  /* 0x0000000000017941 */ /* 0x000fea0003800000 */
.L_x_162:
[----:B-----5:R-:W-:Y:S01]  /*68f0*/  LOP3.LUT R7, R7, 0xff, RZ, 0xc0, !PT ;  /* 0x000000ff07077812 */ /* 0x020fe200078ec0ff */
[----:B------:R-:W-:Y:S01]  /*6900*/  BSSY B1, `(.L_x_164) ;  /* 0x000000b000017945 */ /* 0x000fe20003800000 */
[----:B------:R-:W-:Y:S02]  /*6910*/  ISETP.LT.OR P2, PT, R33, 0x39, !P1 ;  /* 0x000000392100780c */ /* 0x000fe40004f41670 */
[----:B------:R-:W-:-:S05]  /*6920*/  F2FP.F16.E5M2.UNPACK_B R7, R7 ;  /* 0x00000007ff07723e */ /* 0x000fca00020004ff */
[----:B012---:R-:W-:-:S05]  /*6930*/  HADD2.F32 R16, -RZ, R7.H0_H0 ;  /* 0x20000007ff107230 */ /* 0x007fca0000004100 */
[----:B------:R-:W-:-:S04]  /*6940*/  FMUL R7, R16, R9 ;  /* 0x0000000910077220 */ /* 0x000fc80000400000 */
[----:B------:R-:W-:-:S05]  /*6950*/  FFMA R7, R18, R8, R7 ;  /* 0x0000000812077223 */ /* 0x000fca0000000007 */
[----:B------:R-:W-:Y:S02]  /*6960*/  F2FP.SATFINITE.E5M2.F32.PACK_AB_MERGE_C R17, RZ, R7, RZ ;  /* 0x00000007ff11723e */ /* 0x000fe400048060ff */
[----:B------:R-:W-:-:S03]  /*6970*/  PRMT R7, RZ, 0x7610, R7 ;  /* 0x00007610ff077816 */ /* 0x000fc60000000007 */
[----:B------:R0:W-:Y:S01]  /*6980*/  @!P0 STG.E.U8 desc[UR16][R12.64+0x39], R17 ;  /* 0x000039110c008986 */ /* 0x0001e2000c101110 */
[----:B------:R-:W-:Y:S05]  /*6990*/  @P2 BRA `(.L_x_165) ;  /* 0x0000000000042947 */ /* 0x000fea0003800000 */
[----:B------:R1:W5:Y:S02]  /*69a0*/  LDG.E.U8 R7, desc[UR16][R14.64+0x38] ;  /* 0x000038100e077981 */ /* 0x000364000c1e1100 */
.L_x_165:
[----:B------:R-:W-:Y:S05]  /*69b0*/  BSYNC B1 ;  /* 0x0000000000017941 */ /* 0x000fea0003800000 */
.L_x_164:
        /* <DEDUP_REMOVED lines=12> */
.L_x_167:
[----:B------:R-:W-:Y:S05]  /*6a80*/  BSYNC B1 ;  /* 0x0000000000017941 */ /* 0x000fea0003800000 */
.L_x_166:
[----:B------:R-:W-:Y:S05]  /*6a90*/  @P1 BRA `(.L_x_168) ;  /* 0x0000001000301947 */ /* 0x000fea0003800000 */
[----:B-----5:R-:W-:-:S04]  /*6aa0*/  LOP3.LUT R7, R7, 0xff, RZ, 0xc0, !PT ;  /* 0x000000ff07077812 */ /* 0x020fc800078ec0ff */
[----:B------:R-:W-:-:S05]  /*6ab0*/  F2FP.F16.E5M2.UNPACK_B R7, R7 ;  /* 0x00000007ff07723e */ /* 0x000fca00020004ff */
[----:B------:R-:W-:-:S05]  /*6ac0*/  HADD2.F32 R12, -RZ, R7.H0_H0 ;  /* 0x20000007ff0c7230 */ /* 0x000fca0000004100 */
[----:B------:R-:W-:-:S04]  /*6ad0*/  FMUL R7, R12, R9 ;  /* 0x000000090c077220 */ /* 0x000fc80000400000 */
[----:B------:R-:W-:-:S05]  /*6ae0*/  FFMA R7, R20, R8, R7 ;  /* 0x0000000814077223 */ /* 0x000fca0000000007 */
[----:B------:R-:W-:-:S05]  /*6af0*/  F2FP.SATFINITE.E5M2.F32.PACK_AB_MERGE_C R7, RZ, R7, RZ ;  /* 0x00000007ff07723e */ /* 0x000fca00048060ff */
[----:B------:R0:W-:Y:S01]  /*6b00*/  STG.E.U8 desc[UR16][R10.64+0x39], R7 ;  /* 0x000039070a007986 */ /* 0x0001e2000c101110 */
[----:B------:R-:W-:Y:S05]  /*6b10*/  BRA `(.L_x_168) ;  /* 0x0000001000107947 */ /* 0x000fea0003800000 */
.L_x_39:
[C---:B------:R-:W-:Y:S01]  /*6b20*/  ISETP.GE.AND P0, PT, R34.reuse, 0x1, PT ;  /* 0x000000012200780c */ /* 0x040fe20003f06270 */
[-C--:B--2---:R-:W-:Y:S01]  /*6b30*/  FMUL R147, R147, R8.reuse ;  /* 0x0000000893937220 */ /* 0x084fe20000400000 */
[----:B------:R-:W-:Y:S01]  /*6b40*/  ISETP.GE.AND P2, PT, R34, 0x9, PT ;  /* 0x000000092200780c */ /* 0x000fe20003f46270 */
[-C--:B------:R-:W-:Y:S01]  /*6b50*/  FMUL R142, R142, R8.reuse ;  /* 0x000000088e8e7220 */ /* 0x080fe20000400000 */
[----:B------:R-:W-:Y:S01]  /*6b60*/  ISETP.LT.OR P1, PT, R33, 0x1, !P0 ;  /* 0x000000012100780c */ /* 0x000fe20004721670 */
[-C--:B------:R-:W-:Y:S01]  /*6b70*/  FMUL R145, R145, R8.reuse ;  /* 0x0000000891917220 */ /* 0x080fe20000400000 */
[----:B------:R-:W-:Y:S01]  /*6b80*/  F2FP.SATFINITE.E5M2.F32.PACK_AB_MERGE_C R147, RZ, R147, RZ ;  /* 0x00000093ff93723e */ /* 0x000fe200048060ff */
[-C--:B------:R-:W-:Y:S01]  /*6b90*/  FMUL R140, R140, R8.reuse ;  /* 0x000000088c8c7220 */ /* 0x080fe20000400000 */
[----:B------:R-:W-:Y:S01]  /*6ba0*/  ISETP.LT.OR P4, PT, R33, 0x2, !P0 ;  /* 0x000000022100780c */ /* 0x000fe20004781670 */
[-C--:B------:R-:W-:Y:S01]  /*6bb0*/  FMUL R143, R143, R8.reuse ;  /* 0x000000088f8f7220 */ /* 0x080fe20000400000 */
[C---:B------:R-:W-:Y:S01]  /*6bc0*/  ISETP.LT.OR P5, PT, R33.reuse, 0x1, !P2 ;  /* 0x000000012100780c */ /* 0x040fe200057a1670 */
[-C--:B------:R-:W-:Y:S01]  /*6bd0*/  FMUL R138, R138, R8.reuse ;  /* 0x000000088a8a7220 */ /* 0x080fe20000400000 */
[----:B------:R-:W-:Y:S01]  /*6be0*/  ISETP.LT.OR P6, PT, R33, 0x2, !P2 ;  /* 0x000000022100780c */ /* 0x000fe200057c1670 */
[----:B------:R-:W-:Y:S01]  /*6bf0*/  FMUL R141, R141, R8 ;  /* 0x000000088d8d7220 */ /* 0x000fe20000400000 */
[----:B------:R-:W-:Y:S01]  /*6c00*/  F2FP.SATFINITE.E5M2.F32.PACK_AB_MERGE_C R7, RZ, R142, RZ ;  /* 0x0000008eff07723e */ /* 0x000fe200048060ff */
[-C--:B------:R-:W-:Y:S01]  /*6c10*/  FMUL R136, R136, R8.reuse ;  /* 0x0000000888887220 */ /* 0x080fe20000400000 */
[----:B------:R-:W-:Y:S01]  /*6c20*/  F2FP.SATFINITE.E5M2.F32.PACK_AB_MERGE_C R145, RZ, R145, RZ ;  /* 0x00000091ff91723e */ /* 0x000fe200048060ff */
[----:B------:R-:W-:Y:S01]  /*6c30*/  @!P1 STG.E.U8 desc[UR16][R16.64], R147 ;  /* 0x0000009310009986 */ /* 0x000fe2000c101110 */
[----:B------:R-:W-:Y:S01]  /*6c40*/  ISETP.LT.OR P1, PT, R33, 0x9, !P0 ;  /* 0x000000092100780c */ /* 0x000fe20004721670 */
[----:B------:R-:W-:Y:S01]  /*6c50*/  FMUL R139, R139, R8 ;  /* 0x000000088b8b7220 */ /* 0x000fe20000400000 */
[----:B------:R-:W-:Y:S01]  /*6c60*/  F2FP.SATFINITE.E5M2.F32.PACK_AB_MERGE_C R25, RZ, R140, RZ ;  /* 0x0000008cff19723e */ /* 0x000fe200048060ff */
[----:B------:R0:W-:Y:S01]  /*6c70*/  @!P4 STG.E.U8 desc[UR16][R16.64+0x1], R7 ;  /* 0x000001071000c986 */ /* 0x0001e2000c101110 */
[----:B------:R-:W-:Y:S01]  /*6c80*/  F2FP.SATFINITE.E5M2.F32.PACK_AB_MERGE_C R143, RZ, R143, RZ ;  /* 0x0000008fff8f723e */ /* 0x000fe200048060ff */
[-C--:B------:R-:W-:Y:S01]  /*6c90*/  FMUL R134, R134, R8.reuse ;  /* 0x0000000886867220 */ /* 0x080fe20000400000 */
[C---:B------:R-:W-:Y:S01]  /*6ca0*/  ISETP.LT.OR P4, PT, R33.reuse, 0xa, !P0 ;  /* 0x0000000a2100780c */ /* 0x040fe20004781670 */
[----:B------:R-:W-:Y:S01]  /*6cb0*/  @!P5 STG.E.U8 desc[UR16][R14.64], R145 ;  /* 0x000000910e00d986 */ /* 0x000fe2000c101110 */
[----:B------:R-:W-:Y:S01]  /*6cc0*/  ISETP.LT.OR P5, PT, R33, 0x9, !P2 ;  /* 0x000000092100780c */ /* 0x000fe200057a1670 */
[-C--:B------:R-:W-:Y:S01]  /*6cd0*/  FMUL R137, R137, R8.reuse ;  /* 0x0000000889897220 */ /* 0x080fe20000400000 */
[----:B------:R-:W-:Y:S01]  /*6ce0*/  F2FP.SATFINITE.E5M2.F32.PACK_AB_MERGE_C R141, RZ, R141, RZ ;  /* 0x0000008dff8d723e */ /* 0x000fe200048060ff */
[----:B------:R1:W-:Y:S01]  /*6cf0*/  @!P6 STG.E.U8 desc[UR16][R14.64+0x1], R25 ;  /* 0x000001190e00e986 */ /* 0x0003e2000c101110 */
[C---:B------:R-:W-:Y:S01]  /*6d00*/  ISETP.LT.OR P6, PT, R33.reuse, 0xa, !P2 ;  /* 0x0000000a2100780c */ /* 0x040fe200057c1670 */
[-C--:B------:R-:W-:Y:S01]  /*6d10*/  FMUL R132, R132, R8.reuse ;  /* 0x0000000884847220 */ /* 0x080fe20000400000 */
[----:B------:R-:W-:Y:S01]  /*6d20*/  F2FP.SATFINITE.E5M2.F32.PACK_AB_MERGE_C R139, RZ, R139, RZ ;  /* 0x0000008bff8b723e */ /* 0x000fe200048060ff */
[----:B------:R-:W-:Y:S01]  /*6d30*/  @!P1 STG.E.U8 desc[UR16][R16.64+0x8], R143 ;  /* 0x0000088f10009986 */ /* 0x000fe2000c101110 */
[----:B------:R-:W-:Y:S01]  /*6d40*/  ISETP.LT.OR P1, PT, R33, 0x11, !P0 ;  /* 0x000000112100780c */ /* 0x000fe20004721670 */
[----:B------:R-:W-:Y:S01]  /*6d50*/  FMUL R135, R135, R8 ;  /* 0x0000000887877220 */ /* 0x000fe20000400000 */
[----:B0-----:R-:W-:Y:S01]  /*6d60*/  F2FP.SATFINITE.E5M2.F32.PACK_AB_MERGE_C R7, RZ, R138, RZ ;  /* 0x0000008aff07723e */ /* 0x001fe200048060ff */
[-C--:B------:R-:W-:Y:S01]  /*6d70*/  FMUL R130, R130, R8.reuse ;  /* 0x0000000882827220 */ /* 0x080fe20000400000 */
[----:B------:R-:W-:Y:S01]  /*6d80*/  F2FP.SATFINITE.E5M2.F32.PACK_AB_MERGE_C R137, RZ, R137, RZ ;  /* 0x00000089ff89723e */ /* 0x000fe200048060ff */
[----:B------:R-:W-:Y:S01]  /*6d90*/  FMUL R133, R133, R8 ;  /* 0x0000000885857220 */ /* 0x000fe20000400000 */
[----:B------:R-:W-:Y:S01]  /*6da0*/  F2FP.SATFINITE.E5M2.F32.PACK_AB_MERGE_C R135, RZ, R135, RZ ;  /* 0x00000087ff87723e */ /* 0x000fe200048060ff */
[----:B------:R0:W-:Y:S01]  /*6db0*/  @!P4 STG.E.U8 desc[UR16][R16.64+0x9], R7 ;  /* 0x000009071000c986 */ /* 0x0001e2000c101110 */
[----:B-1----:R-:W-:Y:S01]  /*6dc0*/  F2FP.SATFINITE.E5M2.F32.PACK_AB_MERGE_C R25, RZ, R136, RZ ;  /* 0x00000088ff19723e */ /* 0x002fe200048060ff */
        /* <DEDUP_REMOVED lines=15> */
[-C--:B------:R-:W-:Y:S01]  /*6ec0*/  FMUL R127, R127, R8.reuse ;  /* 0x000000087f7f7220 */ /* 0x080fe20000400000 */
[----:B------:R-:W-:Y:S01]  /*6ed0*/  FMUL R122, R122, R8 ;  /* 0x000000087a7a7220 */ /* 0x000fe20000400000 */
[----:B------:R-:W-:Y:S01]  /*6ee0*/  F2FP.SATFINITE.E5M2.F32.PACK_AB_MERGE_C R129, RZ, R129, RZ ;  /* 0x00000081ff81723e */ /* 0x000fe200048060ff */
[----:B------:R0:W-:Y:S01]  /*6ef0*/  @!P4 STG.E.U8 desc[UR16][R16.64+0x11], R7 ;  /* 0x000011071000c986 */ /* 0x0001e2000c101110 */
[----:B-1----:R-:W-:Y:S01]  /*6f00*/  F2FP.SATFINITE.E5M2.F32.PACK_AB_MERGE_C R25, RZ, R132, RZ ;  /* 0x00000084ff19723e */ /* 0x002fe200048060ff */
[-C--:B------:R-:W-:Y:S01]  /*6f10*/  FMUL R125, R125, R8.reuse ;  /* 0x000000087d7d7220 */ /* 0x080fe20000400000 */
[C---:B------:R-:W-:Y:S01]  /*6f20*/  ISETP.LT.OR P4, PT, R33.reuse, 0x1a, !P0 ;  /* 0x0000001a2100780c */ /* 0x040fe20004781670 */
[----:B------:R-:W-:Y:S01]  /*6f30*/  @!P5 STG.E.U8 desc[UR16][R14.64+0x10], R137 ;  /* 0x000010890e00d986 */ /* 0x000fe2000c101110 */
[C---:B------:R-:W-:Y:S01]  /*6f40*/  ISETP.LT.OR P5, PT, R33.reuse, 0x19, !P2 ;  /* 0x000000192100780c */ /* 0x040fe200057a1670 */
[-C--:B------:R-:W-:Y:S01]  /*6f50*/  FMUL R120, R120, R8.reuse ;  /* 0x0000000878787220 */ /* 0x080fe20000400000 */
[----:B------:R-:W-:Y:S01]  /*6f60*/  F2FP.SATFINITE.E5M2.F32.PACK_AB_MERGE_C R127, RZ, R127, RZ ;  /* 0x0000007fff7f723e */ /* 0x000fe200048060ff */
[----:B------:R1:W-:Y:S01]  /*6f70*/  @!P6 STG.E.U8 desc[UR16][R14.64+0x11], R25 ;  /* 0x000011190e00e986 */ /* 0x0003e2000c101110 */
[----:B------:R-:W-:Y:S01]  /*6f80*/  ISETP.LT.OR P6, PT, R33, 0x1a, !P2 ;  /* 0x0000001a2100780c */ /* 0x000fe200057c1670 */
        /* <DEDUP_REMOVED lines=8> */
[-C--:B------:R-:W-:Y:S01]  /*7010*/  FMUL R116, R116, R8.reuse ;  /* 0x0000000874747220 */ /* 0x080fe20000400000 */
[----:B------:R-:W-:Y:S01]  /*7020*/  FMUL R114, R114, R8 ;  /* 0x0000000872727220 */ /* 0x000fe20000400000 */
[----:B-1----:R-:W-:Y:S01]  /*7030*/  F2FP.SATFINITE.E5M2.F32.PACK_AB_MERGE_C R25, RZ, R128, RZ ;  /* 0x00000080ff19723e */ /* 0x002fe200048060ff */
[----:B------:R0:W-:Y:S01]  /*7040*/  @!P4 STG.E.U8 desc[UR16][R16.64+0x19], R7 ;  /* 0x000019071000c986 */ /* 0x0001e2000c101110 */
[----:B------:R-:W-:Y:S01]  /*7050*/  ISETP.LT.OR P4, PT, R33, 0x22, !P0 ;  /* 0x000000222100780c */ /* 0x000fe20004781670 */
[-C--:B------:R-:W-:Y:S01]  /*7060*/  FMUL R119, R119, R8.reuse ;  /* 0x0000000877777220 */ /* 0x080fe20000400000 */
[----:B------:R-:W-:Y:S01]  /*7070*/  F2FP.SATFINITE.E5M2.F32.PACK_AB_MERGE_C R121, RZ, R121, RZ ;  /* 0x00000079ff79723e */ /* 0x000fe200048060ff */
[----:B------:R-:W-:Y:S01]  /*7080*/  @!P5 STG.E.U8 desc[UR16][R14.64+0x18], R133 ;  /* 0x000018850e00d986 */ /* 0x000fe2000c101110 */
[----:B------:R-:W-:Y:S01]  /*7090*/  ISETP.LT.OR P5, PT, R33, 0x21, !P2 ;  /* 0x000000212100780c */ /* 0x000fe200057a1670 */
[----:B------:R-:W-:Y:S01]  /*70a0*/  FMUL R117, R117, R8 ;  /* 0x0000000875757220 */ /* 0x000fe20000400000 */
[----:B------:R-:W-:Y:S01]  /*70b0*/  F2FP.SATFINITE.E5M2.F32.PACK_AB_MERGE_C R27, RZ, R114, RZ ;  /* 0x00000072ff1b723e */ /* 0x000fe200048060ff */
[----:B------:R1:W-:Y:S01]  /*70c0*/  @!P6 STG.E.U8 desc[UR16][R14.64+0x19], R25 ;  /* 0x000019190e00e986 */ /* 0x0003e2000c101110 */
[----:B------:R-:W-:Y:S01]  /*70d0*/  ISETP.LT.OR P6, PT, R33, 0x22, !P2 ;  /* 0x000000222100780c */ /* 0x000fe200057c1670 */
[-C--:B------:R-:W-:Y:S01]  /*70e0*/  FMUL R112, R112, R8.reuse ;  /* 0x0000000870707220 */ /* 0x080fe20000400000 */
[-C--:B------:R-:W-:Y:S01]  /*70f0*/  FMUL R115, R115, R8.reuse ;  /* 0x0000000873737220 */ /* 0x080fe20000400000 */
        /* <DEDUP_REMOVED lines=39> */
[-C--:B------:R-:W-:Y:S01]  /*7370*/  FMUL R103, R103, R8.reuse ;  /* 0x0000000867677220 */ /* 0x080fe20000400000 */
[----:B------:R-:W-:Y:S01]  /*7380*/  @!P1 STG.E.U8 desc[UR16][R16.64+0x30], R123 ;  /* 0x0000307b10009986 */ /* 0x000fe2000c101110 */
[----:B------:R-:W-:Y:S01]  /*7390*/  ISETP.LT.OR P1, PT, R33, 0x39, !P0 ;  /* 0x000000392100780c */ /* 0x000fe20004721670 */
[-C--:B------:R-:W-:Y:S01]  /*73a0*/  FMUL R101, R101, R8.reuse ;  /* 0x0000000865657220 */ /* 0x080fe20000400000 */
[----:B------:R-:W-:Y:S01]  /*73b0*/  ISETP.LT.OR P0, PT, R33, 0x3a, !P0 ;  /* 0x0000003a2100780c */ /* 0x000fe20004701670 */
[----:B------:R-:W-:Y:S01]  /*73c0*/  FMUL R96, R96, R8 ;  /* 0x0000000860607220 */ /* 0x000fe20000400000 */
[----:B0-----:R-:W-:Y:S01]  /*73d0*/  F2FP.SATFINITE.E5M2.F32.PACK_AB_MERGE_C R7, RZ, R118, RZ ;  /* 0x00000076ff07723e */ /* 0x001fe200048060ff */
[-C--:B------:R-:W-:Y:S01]  /*73e0*/  FMUL R94, R94, R8.reuse ;  /* 0x000000085e5e7220 */ /* 0x080fe20000400000 */
[----:B------:R-:W-:Y:S01]  /*73f0*/  F2FP.SATFINITE.E5M2.F32.PACK_AB_MERGE_C R105, RZ, R105, RZ ;  /* 0x00000069ff69723e */ /* 0x000fe200048060ff */
[----:B------:R-:W-:Y:S01]  /*7400*/  FMUL R97, R97, R8 ;  /* 0x0000000861617220 */ /* 0x000fe20000400000 */
[----:B-1----:R-:W-:Y:S01]  /*7410*/  F2FP.SATFINITE.E5M2.F32.PACK_AB_MERGE_C R25, RZ, R116, RZ ;  /* 0x00000074ff19723e */ /* 0x002fe200048060ff */
[----:B------:R0:W-:Y:S01]  /*7420*/  @!P4 STG.E.U8 desc[UR16][R16.64+0x31], R7 ;  /* 0x000031071000c986 */ /* 0x0001e2000c101110 */
[----:B------:R-:W-:Y:S01]  /*7430*/  ISETP.LT.OR P4, PT, R33, 0x39, !P2 ;  /* 0x000000392100780c */ /* 0x000fe20005781670 */
[-C--:B------:R-:W-:Y:S01]  /*7440*/  FMUL R99, R99, R8.reuse ;  /* 0x0000000863637220 */ /* 0x080fe20000400000 */
[----:B------:R-:W-:Y:S01]  /*7450*/  ISETP.LT.OR P2, PT, R33, 0x3a, !P2 ;  /* 0x0000003a2100780c */ /* 0x000fe20005741670 */
[----:B------:R-:W-:Y:S01]  /*7460*/  @!P5 STG.E.U8 desc[UR16][R14.64+0x30], R121 ;  /* 0x000030790e00d986 */ /* 0x000fe2000c101110 */
[----:B------:R-:W-:Y:S01]  /*7470*/  F2FP.SATFINITE.E5M2.F32.PACK_AB_MERGE_C R103, RZ, R103, RZ ;  /* 0x00000067ff67723e */ /* 0x000fe200048060ff */
[-C--:B------:R-:W-:Y:S01]  /*7480*/  FMUL R92, R92, R8.reuse ;  /* 0x000000085c5c7220 */ /* 0x080fe20000400000 */
[----:B------:R-:W-:Y:S01]  /*7490*/  F2FP.SATFINITE.E5M2.F32.PACK_AB_MERGE_C R101, RZ, R101, RZ ;  /* 0x00000065ff65723e */ /* 0x000fe200048060ff */
[----:B------:R-:W-:Y:S01]  /*74a0*/  @!P6 STG.E.U8 desc[UR16][R14.64+0x31], R25 ;  /* 0x000031190e00e986 */ /* 0x000fe2000c101110 */
[----:B------:R-:W-:Y:S01]  /*74b0*/  F2FP.SATFINITE.E5M2.F32.PACK_AB_MERGE_C R97, RZ, R97, RZ ;  /* 0x00000061ff61723e */ /* 0x000fe200048060ff */
[-C--:B------:R-:W-:Y:S01]  /*74c0*/  FMUL R88, R88, R8.reuse ;  /* 0x0000000858587220 */ /* 0x080fe20000400000 */
[-C--:B------:R-:W-:Y:S01]  /*74d0*/  FMUL R95, R95, R8.reuse ;  /* 0x000000085f5f7220 */ /* 0x080fe20000400000 */
[----:B------:R-:W-:Y:S01]  /*74e0*/  @!P0 STG.E.U8 desc[UR16][R16.64+0x39], R27 ;  /* 0x0000391b10008986 */ /* 0x000fe2000c101110 */
[----:B------:R-:W-:Y:S01]  /*74f0*/  ISETP.GE.AND P0, PT, R34, 0x81, PT ;  /* 0x000000812200780c */ /* 0x000fe20003f06270 */
[----:B------:R-:W-:Y:S01]  /*7500*/  FMUL R93, R93, R8 ;  /* 0x000000085d5d7220 */ /* 0x000fe20000400000 */
[----:B0-----:R-:W-:Y:S01]  /*7510*/  F2FP.SATFINITE.E5M2.F32.PACK_AB_MERGE_C R7, RZ, R112, RZ ;  /* 0x00000070ff07723e */ /* 0x001fe200048060ff */
[----:B------:R0:W-:Y:S01]  /*7520*/  @!P1 STG.E.U8 desc[UR16][R16.64+0x38], R119 ;  /* 0x0000387710009986 */ /* 0x0001e2000c101110 */
[C---:B------:R-:W-:Y:S01]  /*7530*/  ISETP.LT.OR P6, PT, R33.reuse, 0x1, !P0 ;  /* 0x000000012100780c */ /* 0x040fe200047c1670 */
[-C--:B------:R-:W-:Y:S01]  /*7540*/  FMUL R90, R90, R8.reuse ;  /* 0x000000085a5a7220 */ /* 0x080fe20000400000 */
[----:B------:R-:W-:Y:S01]  /*7550*/  ISETP.LT.OR P5, PT, R33, 0x2, !P0 ;  /* 0x000000022100780c */ /* 0x000fe200047a1670 */
[----:B------:R-:W-:Y:S01]  /*7560*/  @!P4 STG.E.U8 desc[UR16][R14.64+0x38], R117 ;  /* 0x000038750e00c986 */ /* 0x000fe2000c101110 */
[----:B------:R-:W-:Y:S01]  /*7570*/  ISETP.GE.AND P1, PT, R34, 0x89, PT ;  /* 0x000000892200780c */ /* 0x000fe20003f26270 */
[-C--:B------:R-:W-:Y:S01]  /*7580*/  FMUL R23, R23, R8.reuse ;  /* 0x0000000817177220 */ /* 0x080fe20000400000 */
[----:B------:R-:W-:Y:S01]  /*7590*/  F2FP.SATFINITE.E5M2.F32.PACK_AB_MERGE_C R99, RZ, R99, RZ ;  /* 0x00000063ff63723e */ /* 0x000fe200048060ff */
[----:B------:R1:W-:Y:S01]  /*75a0*/  @!P2 STG.E.U8 desc[UR16][R14.64+0x39], R7 ;  /* 0x000039070e00a986 */ /* 0x0003e2000c101110 */
[----:B------:R-:W-:Y:S01]  /*75b0*/  ISETP.LT.OR P4, PT, R33, 0x1, !P1 ;  /* 0x000000012100780c */ /* 0x000fe20004f81670 */
[-C--:B------:R-:W-:Y:S01]  /*75c0*/  FMUL R91, R91, R8.reuse ;  /* 0x000000085b5b7220 */ /* 0x080fe20000400000 */
[----:B------:R-:W-:Y:S01]  /*75d0*/  ISETP.LT.OR P2, PT, R33, 0xa, !P0 ;  /* 0x0000000a2100780c */ /* 0x000fe20004741670 */
[----:B------:R-:W-:Y:S01]  /*75e0*/  FMUL R89, R89, R8 ;  /* 0x0000000859597220 */ /* 0x000fe20000400000 */
[----:B0-----:R-:W-:Y:S01]  /*75f0*/  F2FP.SATFINITE.E5M2.F32.PACK_AB_MERGE_C R17, RZ, R110, RZ ;  /* 0x0000006eff11723e */ /* 0x001fe200048060ff */
[----:B------:R-:W-:Y:S01]  /*7600*/  @!P6 STG.E.U8 desc[UR16][R12.64], R115 ;  /* 0x000000730c00e986 */ /* 0x000fe2000c101110 */
[C---:B------:R-:W-:Y:S01]  /*7610*/  ISETP.LT.OR P6, PT, R33.reuse, 0x2, !P1 ;  /* 0x000000022100780c */ /* 0x040fe20004fc1670 */
[-C--:B------:R-:W-:Y:S01]  /*7620*/  FMUL R22, R22, R8.reuse ;  /* 0x0000000816167220 */ /* 0x080fe20000400000 */
[----:B------:R-:W-:Y:S01]  /*7630*/  F2FP.SATFINITE.E5M2.F32.PACK_AB_MERGE_C R95, RZ, R95, RZ ;  /* 0x0000005fff5f723e */ /* 0x000fe200048060ff */
[----:B------:R-:W-:Y:S01]  /*7640*/  @!P5 STG.E.U8 desc[UR16][R12.64+0x1], R17 ;  /* 0x000001110c00d986 */ /* 0x000fe2000c101110 */
[----:B------:R-:W-:Y:S01]  /*7650*/  ISETP.LT.OR P5, PT, R33, 0x9, !P0 ;  /* 0x000000092100780c */ /* 0x000fe200047a1670 */
[----:B------:R-:W-:Y:S01]  /*7660*/  FMUL R19, R19, R8 ;  /* 0x0000000813137220 */ /* 0x000fe20000400000 */
[----:B-1----:R-:W-:Y:S01]  /*7670*/  F2FP.SATFINITE.E5M2.F32.PACK_AB_MERGE_C R7, RZ, R108, RZ ;  /* 0x0000006cff07723e */ /* 0x002fe200048060ff */
[----:B------:R-:W-:Y:S01]  /*7680*/  @!P4 STG.E.U8 desc[UR16][R10.64], R113 ;  /* 0x000000710a00c986 */ /* 0x000fe2000c101110 */
[----:B------:R-:W-:Y:S01]  /*7690*/  F2FP.SATFINITE.E5M2.F32.PACK_AB_MERGE_C R15, RZ, R106, RZ ;  /* 0x0000006aff0f723e */ /* 0x000fe200048060ff */
[-C--:B------:R-:W-:Y:S01]  /*76a0*/  FMUL R18, R18, R8.reuse ;  /* 0x0000000812127220 */ /* 0x080fe20000400000 */
[----:B------:R-:W-:Y:S01]  /*76b0*/  ISETP.LT.OR P4, PT, R33, 0x9, !P1 ;  /* 0x000000092100780c */ /* 0x000fe20004f81670 */
[-C--:B------:R-:W-:Y:S01]  /*76c0*/  FMUL R21, R21, R8.reuse ;  /* 0x0000000815157220 */ /* 0x080fe20000400000 */
[----:B------:R-:W-:Y:S01]  /*76d0*/  F2FP.SATFINITE.E5M2.F32.PACK_AB_MERGE_C R93, RZ, R93, RZ ;  /* 0x0000005dff5d723e */ /* 0x000fe200048060ff */
[----:B------:R0:W-:Y:S01]  /*76e0*/  @!P6 STG.E.U8 desc[UR16][R10.64+0x1], R7 ;  /* 0x000001070a00e986 */ /* 0x0001e2000c101110 */
[C---:B------:R-:W-:Y:S01]  /*76f0*/  ISETP.LT.OR P6, PT, R33.reuse, 0xa, !P1 ;  /* 0x0000000a2100780c */ /* 0x040fe20004fc1670 */
[----:B------:R-:W-:Y:S01]  /*7700*/  FMUL R20, R20, R8 ;  /* 0x0000000814147220 */ /* 0x000fe20000400000 */
[----:B------:R-:W-:Y:S01]  /*7710*/  F2FP.SATFINITE.E5M2.F32.PACK_AB_MERGE_C R23, RZ, R23, RZ ;  /* 0x00000017ff17723e */ /* 0x000fe200048060ff */
[----:B------:R1:W-:Y:S01]  /*7720*/  @!P2 STG.E.U8 desc[UR16][R12.64+0x9], R15 ;  /* 0x0000090f0c00a986 */ /* 0x0003e2000c101110 */
[----:B------:R-:W-:-:S02]  /*7730*/  ISETP.LT.OR P2, PT, R33, 0x12, !P0 ;  /* 0x000000122100780c */ /* 0x000fc40004741670 */
[----:B------:R-:W-:Y:S01]  /*7740*/  F2FP.SATFINITE.E5M2.F32.PACK_AB_MERGE_C R91, RZ, R91, RZ ;  /* 0x0000005bff5b723e */ /* 0x000fe200048060ff */
[----:B------:R-:W-:Y:S01]  /*7750*/  @!P5 STG.E.U8 desc[UR16][R12.64+0x8], R109 ;  /* 0x0000086d0c00d986 */ /* 0x000fe2000c101110 */
[C---:B------:R-:W-:Y:S02]  /*7760*/  ISETP.LT.OR P5, PT, R33.reuse, 0x11, !P0 ;  /* 0x000000112100780c */ /* 0x040fe400047a1670 */
[----:B------:R-:W-:Y:S01]  /*7770*/  F2FP.SATFINITE.E5M2.F32.PACK_AB_MERGE_C R89, RZ, R89, RZ ;  /* 0x00000059ff59723e */ /* 0x000fe200048060ff */
[----:B------:R-:W-:Y:S01]  /*7780*/  @!P4 STG.E.U8 desc[UR16][R10.64+0x8], R111 ;  /* 0x0000086f0a00c986 */ /* 0x000fe2000c101110 */
[----:B0-----:R-:W-:Y:S02]  /*7790*/  F2FP.SATFINITE.E5M2.F32.PACK_AB_MERGE_C R7, RZ, R104, RZ ;  /* 0x00000068ff07723e */ /* 0x001fe400048060ff */
[C---:B------:R-:W-:Y:S02]  /*77a0*/  ISETP.LT.OR P4, PT, R33.reuse, 0x11, !P1 ;  /* 0x000000112100780c */ /* 0x040fe40004f81670 */
[----:B-1----:R-:W-:Y:S01]  /*77b0*/  F2FP.SATFINITE.E5M2.F32.PACK_AB_MERGE_C R15, RZ, R100, RZ ;  /* 0x00000064ff0f723e */ /* 0x002fe200048060ff */
[----:B------:R0:W-:Y:S01]  /*77c0*/  @!P6 STG.E.U8 desc[UR16][R10.64+0x9], R7 ;  /* 0x000009070a00e986 */ /* 0x0001e2000c101110 */
[----:B------:R-:W-:-:S02]  /*77d0*/  ISETP.LT.OR P6, PT, R33, 0x12, !P1 ;  /* 0x000000122100780c */ /* 0x000fc40004fc1670 */
[----:B------:R-:W-:Y:S01]  /*77e0*/  F2FP.SATFINITE.E5M2.F32.PACK_AB_MERGE_C R19, RZ, R19, RZ ;  /* 0x00000013ff13723e */ /* 0x000fe200048060ff */
[----:B------:R1:W-:Y:S01]  /*77f0*/  @!P2 STG.E.U8 desc[UR16][R12.64+0x11], R15 ;  /* 0x0000110f0c00a986 */ /* 0x0003e2000c101110 */
[C---:B------:R-:W-:Y:S02]  /*7800*/  ISETP.LT.OR P2, PT, R33.reuse, 0x1a, !P0 ;  /* 0x0000001a2100780c */ /* 0x040fe40004741670 */
[----:B------:R-:W-:Y:S01]  /*7810*/  F2FP.SATFINITE.E5M2.F32.PACK_AB_MERGE_C R21, RZ, R21, RZ ;  /* 0x00000015ff15723e */ /* 0x000fe200048060ff */
[----:B------:R-:W-:Y:S01]  /*7820*/  @!P5 STG.E.U8 desc[UR16][R12.64+0x10], R107 ;  /* 0x0000106b0c00d986 */ /* 0x000fe2000c101110 */
[----:B------:R-:W-:Y:S02]  /*7830*/  ISETP.LT.OR P5, PT, R33, 0x19, !P0 ;  /* 0x000000192100780c */ /* 0x000fe400047a1670 */
[----:B------:R-:W-:Y:S01]  /*7840*/  F2FP.SATFINITE.E5M2.F32.PACK_AB_MERGE_C R17, RZ, R20, RZ ;  /* 0x00000014ff11723e */ /* 0x000fe200048060ff */
[----:B------:R-:W-:Y:S01]  /*7850*/  @!P4 STG.E.U8 desc[UR16][R10.64+0x10], R105 ;  /* 0x000010690a00c986 */ /* 0x000fe2000c101110 */
[----:B0-----:R-:W-:-:S02]  /*7860*/  F2FP.SATFINITE.E5M2.F32.PACK_AB_MERGE_C R7, RZ, R102, RZ ;  /* 0x00000066ff07723e */ /* 0x001fc400048060ff */
[C---:B------:R-:W-:Y:S02]  /*7870*/  ISETP.LT.OR P4, PT, R33.reuse, 0x19, !P1 ;  /* 0x000000192100780c */ /* 0x040fe40004f81670 */
[----:B-1----:R-:W-:Y:S01]  /*7880*/  F2FP.SATFINITE.E5M2.F32.PACK_AB_MERGE_C R15, RZ, R98, RZ ;  /* 0x00000062ff0f723e */ /* 0x002fe200048060ff */
[----:B------:R0:W-:Y:S01]  /*7890*/  @!P6 STG.E.U8 desc[UR16][R10.64+0x11], R7 ;  /* 0x000011070a00e986 */ /* 0x0001e2000c101110 */
[----:B------:R-:W-:-:S03]  /*78a0*/  ISETP.LT.OR P6, PT, R33, 0x1a, !P1 ;  /* 0x0000001a2100780c */ /* 0x000fc60004fc1670 */
[----:B------:R1:W-:Y:S01]  /*78b0*/  @!P2 STG.E.U8 desc[UR16][R12.64+0x19], R15 ;  /* 0x0000190f0c00a986 */ /* 0x0003e2000c101110 */
[----:B------:R-:W-:-:S03]  /*78c0*/  ISETP.LT.OR P2, PT, R33, 0x22, !P0 ;  /* 0x000000222100780c */ /* 0x000fc60004741670 */
[----:B------:R-:W-:Y:S01]  /*78d0*/  @!P5 STG.E.U8 desc[UR16][R12.64+0x18], R103 ;  /* 0x000018670c00d986 */ /* 0x000fe2000c101110 */
[C---:B------:R-:W-:Y:S02]  /*78e0*/  ISETP.LT.OR P5, PT, R33.reuse, 0x21, !P0 ;  /* 0x000000212100780c */ /* 0x040fe400047a1670 */
[----:B0-----:R-:W-:Y:S01]  /*78f0*/  F2FP.SATFINITE.E5M2.F32.PACK_AB_MERGE_C R7, RZ, R96, RZ ;  /* 0x00000060ff07723e */ /* 0x001fe200048060ff */
[----:B------:R-:W-:Y:S01]  /*7900*/  @!P4 STG.E.U8 desc[UR16][R10.64+0x18], R101 ;  /* 0x000018650a00c986 */ /* 0x000fe2000c101110 */
        /* <DEDUP_REMOVED lines=25> */
[C---:B------:R-:W-:Y:S02]  /*7aa0*/  ISETP.LT.OR P2, PT, R33.reuse, 0x39, !P0 ;  /* 0x000000392100780c */ /* 0x040fe40004741670 */
[C---:B------:R-:W-:Y:S01]  /*7ab0*/  ISETP.LT.OR P0, PT, R33.reuse, 0x3a, !P0 ;  /* 0x0000003a2100780c */ /* 0x040fe20004701670 */
[----:B------:R1:W-:Y:S01]  /*7ac0*/  @!P5 STG.E.U8 desc[UR16][R12.64+0x30], R91 ;  /* 0x0000305b0c00d986 */ /* 0x0003e2000c101110 */
[C---:B------:R-:W-:Y:S02]  /*7ad0*/  ISETP.LT.OR P5, PT, R33.reuse, 0x39, !P1 ;  /* 0x000000392100780c */ /* 0x040fe40004fa1670 */
[----:B------:R-:W-:Y:S01]  /*7ae0*/  ISETP.LT.OR P1, PT, R33, 0x3a, !P1 ;  /* 0x0000003a2100780c */ /* 0x000fe20004f21670 */
[----:B------:R1:W-:Y:S01]  /*7af0*/  @!P4 STG.E.U8 desc[UR16][R10.64+0x30], R89 ;  /* 0x000030590a00c986 */ /* 0x0003e2000c101110 */
[----:B0-----:R-:W-:-:S05]  /*7b00*/  F2FP.SATFINITE.E5M2.F32.PACK_AB_MERGE_C R7, RZ, R22, RZ ;  /* 0x00000016ff07723e */ /* 0x001fca00048060ff */
[----:B------:R1:W-:Y:S04]  /*7b10*/  @!P6 STG.E.U8 desc[UR16][R10.64+0x31], R7 ;  /* 0x000031070a00e986 */ /* 0x0003e8000c101110 */
[----:B------:R1:W-:Y:S04]  /*7b20*/  @!P2 STG.E.U8 desc[UR16][R12.64+0x38], R19 ;  /* 0x000038130c00a986 */ /* 0x0003e8000c101110 */
[----:B------:R1:W-:Y:S04]  /*7b30*/  @!P0 STG.E.U8 desc[UR16][R12.64+0x39], R15 ;  /* 0x0000390f0c008986 */ /* 0x0003e8000c101110 */
[----:B------:R1:W-:Y:S04]  /*7b40*/  @!P5 STG.E.U8 desc[UR16][R10.64+0x38], R21 ;  /* 0x000038150a00d986 */ /* 0x0003e8000c101110 */
[----:B------:R1:W-:Y:S02]  /*7b50*/  @!P1 STG.E.U8 desc[UR16][R10.64+0x39], R17 ;  /* 0x000039110a009986 */ /* 0x0003e4000c101110 */
.L_x_168:
[----:B------:R-:W-:Y:S05]  /*7b60*/  BSYNC B0 ;  /* 0x0000000000007941 */ /* 0x000fea0003800000 */
.L_x_38:
[----:B------:R-:W-:Y:S01]  /*7b70*/  ULDC UR6, c[0x0][0xc] ;  /* 0x0000030000067ab9 */ /* 0x000fe20000000800 */
[----:B------:R-:W-:Y:S01]  /*7b80*/  ULDC UR7, c[0x0][0x10] ;  /* 0x0000040000077ab9 */ /* 0x000fe20000000800 */
[----:B01---5:R-:W0:Y:S01]  /*7b90*/  LDC R7, c[0x0][0x14] ;  /* 0x00000500ff077b82 */ /* 0x023e220000000800 */
[----:B------:R-:W-:Y:S01]  /*7ba0*/  UIMAD.WIDE.U32 UR6, UR6, UR7, URZ ;  /* 0x00000007060672a5 */ /* 0x000fe2000f8e003f */
[----:B------:R-:W-:Y:S01]  /*7bb0*/  PRMT R10, RZ, 0x7610, R10 ;  /* 0x00007610ff0a7816 */ /* 0x000fe2000000000a */
[----:B------:R-:W-:-:S04]  /*7bc0*/  IMAD.MOV.U32 R11, RZ, RZ, -0x1 ;  /* 0xffffffffff0b7424 */ /* 0x000fc800078e00ff */
[----:B0-----:R-:W-:-:S04]  /*7bd0*/  IMAD.WIDE.U32 R2, R7, UR6, R2 ;  /* 0x0000000607027c25 */ /* 0x001fc8000f8e0002 */
[----:B------:R-:W-:Y:S01]  /*7be0*/  IMAD R7, R7, UR7, RZ ;  /* 0x0000000707077c24 */ /* 0x000fe2000f8e02ff */
[----:B------:R-:W-:Y:S02]  /*7bf0*/  ULDC.64 UR6, c[0x0][0x650] ;  /* 0x0001940000067ab9 */ /* 0x000fe40000000a00 */
[----:B------:R-:W-:Y:S01]  /*7c00*/  ISETP.GE.U32.AND P0, PT, R2, UR6, PT ;  /* 0x0000000602007c0c */ /* 0x000fe2000bf06070 */
[----:B------:R-:W-:Y:S02]  /*7c10*/  IMAD.IADD R3, R3, 0x1, R7 ;  /* 0x0000000103037824 */ /* 0x000fe400078e0207 */
[----:B------:R-:W-:-:S03]  /*7c20*/  IMAD.MOV.U32 R7, RZ, RZ, -0x1 ;  /* 0xffffffffff077424 */ /* 0x000fc600078e00ff */
[----:B------:R-:W-:-:S13]  /*7c30*/  ISETP.GE.U32.AND.EX P0, PT, R3, UR7, PT, P0 ;  /* 0x0000000703007c0c */ /* 0x000fda000bf06100 */
[----:B------:R-:W-:Y:S05]  /*7c40*/  @P0 BRA `(.L_x_169) ;  /* 0x0000000400600947 */ /* 0x000fea0003800000 */
[----:B------:R-:W0:Y:S01]  /*7c50*/  S2R R22, SR_CTAID.X ;  /* 0x0000000000167919 */ /* 0x000e220000002500 */
[----:B------:R-:W1:Y:S01]  /*7c60*/  LDC.64 R16, c[0x0][0x628] ;  /* 0x00018a00ff107b82 */ /* 0x000e620000000a00 */
[----:B------:R-:W-:Y:S01]  /*7c70*/  ULDC UR6, c[0x0][0x150] ;  /* 0x0000540000067ab9 */ /* 0x000fe20000000800 */
[----:B--234-:R-:W-:Y:S01]  /*7c80*/  IMAD.MOV.U32 R14, RZ, RZ, R2 ;  /* 0x000000ffff0e7224 */ /* 0x01cfe200078e0002 */
[----:B------:R-:W2:Y:S01]  /*7c90*/  S2R R24, SR_CTAID.Y ;  /* 0x0000000000187919 */ /* 0x000ea20000002600 */
[----:B------:R-:W-:-:S04]  /*7ca0*/  IMAD.MOV.U32 R15, RZ, RZ, R3 ;  /* 0x000000ffff0f7224 */ /* 0x000fc800078e0003 */
[----:B------:R-:W3:Y:S08]  /*7cb0*/  LDC R25, c[0x0][0x144] ;  /* 0x00005100ff197b82 */ /* 0x000ef00000000800 */
[----:B------:R-:W4:Y:S08]  /*7cc0*/  LDC R18, c[0x0][0x630] ;  /* 0x00018c00ff127b82 */ /* 0x000f300000000800 */
[----:B------:R-:W2:Y:S01]  /*7cd0*/  LDC.64 R20, c[0x0][0x620] ;  /* 0x00018800ff147b82 */ /* 0x000ea20000000a00 */
[----:B-1----:R-:W-:-:S04]  /*7ce0*/  ISETP.NE.U32.AND P0, PT, R16, RZ, PT ;  /* 0x000000ff1000720c */ /* 0x002fc80003f05070 */
[----:B------:R-:W-:Y:S02]  /*7cf0*/  ISETP.NE.AND.EX P0, PT, R17, RZ, PT, P0 ;  /* 0x000000ff1100720c */ /* 0x000fe40003f05300 */
[----:B0-----:R-:W-:-:S05]  /*7d00*/  I2FP.F32.U32 R7, R22 ;  /* 0x0000001600077245 */ /* 0x001fca0000201000 */
[----:B------:R-:W-:-:S04]  /*7d10*/  FMUL R7, R7, UR6 ;  /* 0x0000000607077c20 */ /* 0x000fc80008400000 */
[----:B------:R0:W1:Y:S02]  /*7d20*/  F2I.U32.TRUNC.NTZ R23, R7 ;  /* 0x0000000700177305 */ /* 0x000064000020f000 */
[----:B---34-:R-:W-:Y:S05]  /*7d30*/  @!P0 BRA `(.L_x_170) ;  /* 0x0000000000288947 */ /* 0x018fea0003800000 */
[----:B0-----:R-:W0:Y:S02]  /*7d40*/  LDC R7, c[0x0][0x634] ;  /* 0x00018d00ff077b82 */ /* 0x001e240000000800 */
        /* <DEDUP_REMOVED lines=9> */
.L_x_170:
[-CC-:B------:R-:W-:Y:S01]  /*7de0*/  SHF.R.U64 R19, R14, R18.reuse, R15.reuse ;  /* 0x000000120e137219 */ /* 0x180fe2000000120f */
[----:B------:R-:W3:Y:S01]  /*7df0*/  LDC.64 R30, c[0x0][0x640] ;  /* 0x00019000ff1e7b82 */ /* 0x000ee20000000a00 */
[----:B0-----:R-:W-:Y:S01]  /*7e00*/  SHF.R.U32.HI R7, RZ, R18, R15 ;  /* 0x00000012ff077219 */ /* 0x001fe2000001160f */
[----:B-1----:R-:W-:Y:S01]  /*7e10*/  IMAD.MOV R23, RZ, RZ, -R23 ;  /* 0x000000ffff177224 */ /* 0x002fe200078e0a17 */
[----:B------:R-:W-:Y:S01]  /*7e20*/  IADD3 R13, P0, RZ, -R19, RZ ;  /* 0x80000013ff0d7210 */ /* 0x000fe20007f1e0ff */
[----:B------:R-:W-:Y:S02]  /*7e30*/  ULDC UR6, c[0x0][0x154] ;  /* 0x0000550000067ab9 */ /* 0x000fe40000000800 */
[----:B------:R-:W-:Y:S02]  /*7e40*/  IMAD R25, R25, R23, R22 ;  /* 0x0000001719197224 */ /* 0x000fe400078e0216 */
[----:B------:R-:W0:Y:S01]  /*7e50*/  LDC R14, c[0x0][0x618] ;  /* 0x00018600ff0e7b82 */ /* 0x000e220000000800 */
[----:B------:R-:W-:-:S02]  /*7e60*/  IMAD.X R7, RZ, RZ, ~R7, P0 ;  /* 0x000000ffff077224 */ /* 0x000fc400000e0e07 */
[----:B--2---:R-:W-:-:S04]  /*7e70*/  IMAD.WIDE.U32 R10, R13, R20, R2 ;  /* 0x000000140d0a7225 */ /* 0x004fc800078e0002 */
[----:B------:R-:W-:Y:S01]  /*7e80*/  IMAD R12, R7, R20, RZ ;  /* 0x00000014070c7224 */ /* 0x000fe200078e02ff */
[----:B------:R-:W1:Y:S03]  /*7e90*/  LDC R26, c[0x0][0x608] ;  /* 0x00018200ff1a7b82 */ /* 0x000e660000000800 */
[----:B------:R-:W-:Y:S02]  /*7ea0*/  IMAD R7, R13, R21, R12 ;  /* 0x000000150d077224 */ /* 0x000fe400078e020c */
[----:B------:R-:W-:Y:S02]  /*7eb0*/  IMAD.MOV.U32 R13, RZ, RZ, 0x1 ;  /* 0x00000001ff0d7424 */ /* 0x000fe400078e00ff */
[----:B------:R-:W-:Y:S01]  /*7ec0*/  IMAD.IADD R7, R11, 0x1, R7 ;  /* 0x000000010b077824 */ /* 0x000fe200078e0207 */
[----:B------:R-:W2:Y:S01]  /*7ed0*/  LDC R28, c[0x0][0x658] ;  /* 0x00019600ff1c7b82 */ /* 0x000ea20000000800 */
[----:B------:R-:W-:-:S02]  /*7ee0*/  I2FP.F32.U32 R11, R24 ;  /* 0x00000018000b7245 */ /* 0x000fc40000201000 */
[----:B---3--:R-:W-:-:S03]  /*7ef0*/  ISETP.NE.U32.AND P0, PT, R30, RZ, PT ;  /* 0x000000ff1e00720c */ /* 0x008fc60003f05070 */
[----:B------:R-:W-:Y:S01]  /*7f00*/  FMUL R12, R11, UR6 ;  /* 0x000000060b0c7c20 */ /* 0x000fe20008400000 */
[----:B------:R-:W-:Y:S01]  /*7f10*/  ISETP.NE.AND.EX P0, PT, R31, RZ, PT, P0 ;  /* 0x000000ff1f00720c */ /* 0x000fe20003f05300 */
[----:B------:R-:W3:Y:S01]  /*7f20*/  LDC R23, c[0x0][0x148] ;  /* 0x00005200ff177b82 */ /* 0x000ee20000000800 */
[-CC-:B0-----:R-:W-:Y:S01]  /*7f30*/  SHF.R.U64 R18, R10, R14.reuse, R7.reuse ;  /* 0x0000000e0a127219 */ /* 0x181fe20000001207 */
[----:B------:R0:W4:Y:S01]  /*7f40*/  F2I.U32.TRUNC.NTZ R20, R12 ;  /* 0x0000000c00147305 */ /* 0x000122000020f000 */
[----:B------:R-:W-:Y:S01]  /*7f50*/  SHF.R.U32.HI R7, RZ, R14, R7 ;  /* 0x0000000eff077219 */ /* 0x000fe20000011607 */
[----:B------:R-:W-:-:S04]  /*7f60*/  IMAD.MOV.U32 R11, RZ, RZ, -0x1 ;  /* 0xffffffffff0b7424 */ /* 0x000fc800078e00ff */
[----:B------:R-:W0:Y:S01]  /*7f70*/  LDC R22, c[0x0][0x600] ;  /* 0x00018000ff167b82 */ /* 0x000e220000000800 */
[-CC-:B-1----:R-:W-:Y:S02]  /*7f80*/  SHF.R.U64 R16, R18, R26.reuse, R7.reuse ;  /* 0x0000001a12107219 */ /* 0x182fe40000001207 */
[----:B------:R-:W-:-:S05]  /*7f90*/  SHF.R.U32.HI R7, RZ, R26, R7 ;  /* 0x0000001aff077219 */ /* 0x000fca0000011607 */
[----:B------:R-:W1:Y:S01]  /*7fa0*/  LDC R29, c[0x0][0x648] ;  /* 0x00019200ff1d7b82 */ /* 0x000e620000000800 */
[-C--:B--2---:R-:W-:Y:S02]  /*7fb0*/  SHF.L.U32 R10, R11, R28.reuse, RZ ;  /* 0x0000001c0b0a7219 */ /* 0x084fe400000006ff */
[-CC-:B------:R-:W-:Y:S02]  /*7fc0*/  SHF.R.U64 R21, R16, R28.reuse, R7.reuse ;  /* 0x0000001c10157219 */ /* 0x180fe40000001207 */
[----:B------:R-:W-:Y:S02]  /*7fd0*/  SHF.R.U32.HI R11, RZ, R28, R7 ;  /* 0x0000001cff0b7219 */ /* 0x000fe40000011607 */
[----:B------:R-:W-:Y:S01]  /*7fe0*/  LOP3.LUT R27, RZ, R10, RZ, 0x33, !PT ;  /* 0x0000000aff1b7212 */ /* 0x000fe200078e33ff */
[----:B------:R-:W2:Y:S01]  /*7ff0*/  LDC R33, c[0x0][0x638] ;  /* 0x00018e00ff217b82 */ /* 0x000ea20000000800 */
[----:B------:R-:W-:Y:S01]  /*8000*/  SHF.L.U32 R28, R13, R28, RZ ;  /* 0x0000001c0d1c7219 */ /* 0x000fe200000006ff */
[----:B------:R-:W-:-:S06]  /*8010*/  IMAD.MOV.U32 R10, RZ, RZ, R21 ;  /* 0x000000ffff0a7224 */ /* 0x000fcc00078e0015 */
[----:B------:R-:W0:Y:S01]  /*8020*/  LDC R34, c[0x0][0x610] ;  /* 0x00018400ff227b82 */ /* 0x000e220000000800 */
[----:B----4-:R-:W-:Y:S05]  /*8030*/  @!P0 BRA `(.L_x_171) ;  /* 0x0000000000288947 */ /* 0x010fea0003800000 */
[----:B------:R-:W4:Y:S02]  /*8040*/  LDC R10, c[0x0][0x64c] ;  /* 0x00019300ff0a7b82 */ /* 0x000f240000000800 */
[----:B----4-:R-:W-:-:S05]  /*8050*/  IADD3 R7, P0, R21, R10, RZ ;  /* 0x0000000a15077210 */ /* 0x010fca0007f1e0ff */
[----:B------:R-:W-:-:S04]  /*8060*/  IMAD.X R17, RZ, RZ, R11, P0 ;  /* 0x000000ffff117224 */ /* 0x000fc800000e060b */
[----:B------:R-:W-:-:S04]  /*8070*/  IMAD.WIDE.U32 R10, R17, R30, RZ ;  /* 0x0000001e110a7225 */ /* 0x000fc800078e00ff */
[----:B0-----:R-:W-:-:S04]  /*8080*/  IMAD.WIDE.U32 R12, P0, R7, R31, R10 ;  /* 0x0000001f070c7225 */ /* 0x001fc8000780000a */
[----:B------:R-:W-:-:S04]  /*8090*/  IMAD.WIDE.U32 R10, R7, R30, RZ ;  /* 0x0000001e070a7225 */ /* 0x000fc800078e00ff */
[----:B------:R-:W-:Y:S01]  /*80a0*/  IMAD.X R15, RZ, RZ, RZ, P0 ;  /* 0x000000ffff0f7224 */ /* 0x000fe200000e06ff */
[----:B------:R-:W-:Y:S01]  /*80b0*/  IADD3 RZ, P0, R11, R12, RZ ;  /* 0x0000000c0bff7210 */ /* 0x000fe20007f1e0ff */
[----:B------:R-:W-:-:S04]  /*80c0*/  IMAD.MOV.U32 R14, RZ, RZ, R13 ;  /* 0x000000ffff0e7224 */ /* 0x000fc800078e000d */
[----:B------:R-:W-:-:S08]  /*80d0*/  IMAD.WIDE.U32.X R10, R17, R31, R14, P0 ;  /* 0x0000001f110a7225 */ /* 0x000fd000000e040e */
.L_x_171:
[----:B-1----:R-:W-:Y:S01]  /*80e0*/  SHF.R.U64 R7, R10, R29, R11 ;  /* 0x0000001d0a077219 */ /* 0x002fe2000000120b */
[----:B0-----:R-:W-:Y:S01]  /*80f0*/  VIADD R11, R22, 0xffffffff ;  /* 0xffffffff160b7836 */ /* 0x001fe20000000000 */
[----:B------:R-:W-:Y:S01]  /*8100*/  LOP3.LUT R32, R16, R27, RZ, 0xc0, !PT ;  /* 0x0000001b10207212 */ /* 0x000fe200078ec0ff */
[----:B------:R-:W-:Y:S02]  /*8110*/  IMAD.MOV R20, RZ, RZ, -R20 ;  /* 0x000000ffff147224 */ /* 0x000fe400078e0a14 */
[----:B------:R-:W-:Y:S01]  /*8120*/  IMAD.MOV R10, RZ, RZ, -R7 ;  /* 0x000000ffff0a7224 */ /* 0x000fe200078e0a07 */
[----:B------:R-:W-:Y:S01]  /*8130*/  LOP3.LUT R18, R18, R11, RZ, 0xc0, !PT ;  /* 0x0000000b12127212 */ /* 0x000fe200078ec0ff */
[----:B------:R-:W-:Y:S02]  /*8140*/  IMAD R32, R28, R7, R32 ;  /* 0x000000071c207224 */ /* 0x000fe400078e0220 */
[----:B---3--:R-:W-:Y:S02]  /*8150*/  @P3 IMAD R25, R23, R20, R24 ;  /* 0x0000001417193224 */ /* 0x008fe400078e0218 */
[----:B--2---:R-:W-:-:S02]  /*8160*/  IMAD R7, R10, R33, R21 ;  /* 0x000000210a077224 */ /* 0x004fc400078e0215 */
[----:B------:R-:W-:Y:S02]  /*8170*/  IMAD R32, R32, R34, R25 ;  /* 0x0000002220207224 */ /* 0x000fe400078e0219 */
[----:B------:R-:W-:Y:S02]  /*8180*/  IMAD R7, R7, R22, R18 ;  /* 0x0000001607077224 */ /* 0x000fe400078e0212 */
[----:B------:R-:W-:-:S03]  /*8190*/  IMAD.MOV.U32 R10, RZ, RZ, 0x1 ;  /* 0x00000001ff0a7424 */ /* 0x000fc600078e00ff */
[----:B------:R-:W-:Y:S02]  /*81a0*/  SEL R11, R7, R32, !P3 ;  /* 0x00000020070b7207 */ /* 0x000fe40005800000 */
[----:B------:R-:W-:Y:S01]  /*81b0*/  SEL R32, R32, R7, !P3 ;  /* 0x0000000720207207 */ /* 0x000fe20005800000 */
[----:B------:R-:W-:-:S07]  /*81c0*/  IMAD.MOV.U32 R7, RZ, RZ, R19 ;  /* 0x000000ffff077224 */ /* 0x000fce00078e0013 */
.L_x_169:
[----:B------:R-:W-:Y:S01]  /*81d0*/  LOP3.LUT P0, RZ, R10, 0xff, RZ, 0xc0, !PT ;  /* 0x000000ff0aff7812 */ /* 0x000fe2000780c0ff */
[----:B------:R-:W-:-:S12]  /*81e0*/  IMAD.MOV.U32 R10, RZ, RZ, R32 ;  /* 0x000000ffff0a7224 */ /* 0x000fd800078e0020 */
[----:B------:R-:W-:Y:S05]  /*81f0*/  @P0 BRA `(.L_x_172) ;  /* 0xffffff9000380947 */ /* 0x000fea000383ffff */
[----:B------:R-:W-:Y:S05]  /*8200*/  EXIT ;  /* 0x000000000000794d */ /* 0x000fea0003800000 */
.L_x_8:
[----:B-1----:R-:W-:Y:S01]  /*8210*/  ULDC.64 UR4, c[0x0][0x650] ;  /* 0x0001940000047ab9 */ /* 0x002fe20000000a00 */
        /* <DEDUP_REMOVED lines=25> */
.L_x_174:
[----:B------:R-:W0:Y:S01]  /*83b0*/  LDC.64 R28, c[0x0][0x640] ;  /* 0x00019000ff1c7b82 */ /* 0x000e220000000a00 */
[-CC-:B------:R-:W-:Y:S01]  /*83c0*/  SHF.R.U64 R21, R16, R6.reuse, R17.reuse ;  /* 0x0000000610157219 */ /* 0x180fe20000001211 */
[----:B------:R-:W-:Y:S01]  /*83d0*/  IMAD.MOV.U32 R31, RZ, RZ, 0x1 ;  /* 0x00000001ff1f7424 */ /* 0x000fe200078e00ff */
[----:B------:R-:W-:Y:S02]  /*83e0*/  SHF.R.U32.HI R5, RZ, R6, R17 ;  /* 0x00000006ff057219 */ /* 0x000fe40000011611 */
        /* <DEDUP_REMOVED lines=9> */
[----:B0-----:R-:W-:Y:S01]  /*8480*/  ISETP.NE.U32.AND P0, PT, R28, RZ, PT ;  /* 0x000000ff1c00720c */ /* 0x001fe20003f05070 */
[----:B------:R-:W-:-:S03]  /*8490*/  IMAD.MOV.U32 R11, RZ, RZ, -0x1 ;  /* 0xffffffffff0b7424 */ /* 0x000fc600078e00ff */
[----:B------:R-:W-:Y:S02]  /*84a0*/  ISETP.NE.AND.EX P0, PT, R29, RZ, PT, P0 ;  /* 0x000000ff1d00720c */ /* 0x000fe40003f05300 */
[----:B------:R-:W0:Y:S01]  /*84b0*/  LDC R24, c[0x0][0x600] ;  /* 0x00018000ff187b82 */ /* 0x000e220000000800 */
[-CC-:B-1----:R-:W-:Y:S02]  /*84c0*/  SHF.R.U64 R18, R10, R14.reuse, R5.reuse ;  /* 0x0000000e0a127219 */ /* 0x182fe40000001205 */
[----:B------:R-:W-:-:S05]  /*84d0*/  SHF.R.U32.HI R5, RZ, R14, R5 ;  /* 0x0000000eff057219 */ /* 0x000fca0000011605 */
        /* <DEDUP_REMOVED lines=21> */
.L_x_175:
[----:B-1----:R-:W-:Y:S01]  /*8630*/  SHF.R.U64 R6, R10, R25, R11 ;  /* 0x000000190a067219 */ /* 0x002fe2000000120b */
[----:B0-----:R-:W-:Y:S01]  /*8640*/  VIADD R11, R24, 0xffffffff ;  /* 0xffffffff180b7836 */ /* 0x001fe20000000000 */
[----:B------:R-:W-:Y:S01]  /*8650*/  SHF.L.U32 R9, R31, R26, RZ ;  /* 0x0000001a1f097219 */ /* 0x000fe200000006ff */
[----:B------:R-:W-:Y:S01]  /*8660*/  @P3 IMAD R12, R13, R20, R8 ;  /* 0x000000140d0c3224 */ /* 0x000fe200078e0208 */
[----:B------:R-:W-:Y:S01]  /*8670*/  LOP3.LUT R5, R22, R33, RZ, 0xc0, !PT ;  /* 0x0000002116057212 */ /* 0x000fe200078ec0ff */
[----:B------:R-:W-:Y:S01]  /*8680*/  IMAD.MOV R10, RZ, RZ, -R6 ;  /* 0x000000ffff0a7224 */ /* 0x000fe200078e0a06 */
[----:B------:R-:W-:Y:S01]  /*8690*/  LOP3.LUT R18, R18, R11, RZ, 0xc0, !PT ;  /* 0x0000000b12127212 */ /* 0x000fe200078ec0ff */
[----:B------:R-:W-:Y:S02]  /*86a0*/  IMAD.MOV.U32 R8, RZ, RZ, 0x1 ;  /* 0x00000001ff087424 */ /* 0x000fe400078e00ff */
[----:B------:R-:W-:Y:S02]  /*86b0*/  IMAD R9, R9, R6, R5 ;  /* 0x0000000609097224 */ /* 0x000fe400078e0205 */
[----:B--2---:R-:W-:-:S02]  /*86c0*/  IMAD R5, R10, R27, R23 ;  /* 0x0000001b0a057224 */ /* 0x004fc400078e0217 */
[----:B---3--:R-:W-:Y:S02]  /*86d0*/  IMAD R6, R9, R30, R12 ;  /* 0x0000001e09067224 */ /* 0x008fe400078e020c */
[----:B------:R-:W-:Y:S01]  /*86e0*/  IMAD R9, R5, R24, R18 ;  /* 0x0000001805097224 */ /* 0x000fe200078e0212 */
[----:B------:R-:W-:Y:S01]  /*86f0*/  PRMT R5, R8, 0x7610, R5 ;  /* 0x0000761008057816 */ /* 0x000fe20000000005 */
[----:B------:R-:W-:-:S03]  /*8700*/  IMAD.MOV.U32 R16, RZ, RZ, R21 ;  /* 0x000000ffff107224 */ /* 0x000fc600078e0015 */
[----:B------:R-:W-:Y:S02]  /*8710*/  SEL R17, R9, R6, !P3 ;  /* 0x0000000609117207 */ /* 0x000fe40005800000 */
[----:B------:R-:W-:-:S07]  /*8720*/  SEL R6, R6, R9, !P3 ;  /* 0x0000000906067207 */ /* 0x000fce0005800000 */
.L_x_173:
[----:B------:R-:W-:-:S08]  /*8730*/  NOP ;  /* 0x0000000000007918 */ /* 0x000fd00000000000 */
[----:B------:R-:W0:-:S00]  /*8740*/  USETMAXREG.DEALLOC.CTAPOOL 0x28 ;  /* 0x00000028000079c8 */ /* 0x000e0000080e0500 */
[----:B0-----:R-:W-:-:S13]  /*8750*/  ISETP.NE.AND P0, PT, R7, RZ, PT ;  /* 0x000000ff0700720c */ /* 0x001fda0003f05270 */
[----:B------:R-:W-:Y:S05]  /*8760*/  @P0 EXIT ;  /* 0x000000000000094d */ /* 0x000fea0003800000 */
[----:B------:R-:W-:Y:S01]  /*8770*/  LOP3.LUT P0, RZ, R5, 0xff, RZ, 0xc0, !PT ;  /* 0x000000ff05ff7812 */ /* 0x000fe2000780c0ff */
[----:B------:R-:W-:Y:S02]  /*8780*/  IMAD.MOV.U32 R11, RZ, RZ, 0x1 ;  /* 0x00000001ff0b7424 */ /* 0x000fe400078e00ff */
[----:B------:R-:W-:-:S10]  /*8790*/  IMAD.MOV.U32 R15, RZ, RZ, RZ ;  /* 0x000000ffff0f7224 */ /* 0x000fd400078e00ff */
[----:B------:R-:W-:Y:S05]  /*87a0*/  @!P0 BRA `(.L_x_176) ;  /* 0x0000000c00748947 */ /* 0x000fea0003800000 */
[----:B------:R-:W0:Y:S01]  /*87b0*/  LDC R5, c[0x0][0x28c] ;  /* 0x0000a300ff057b82 */ /* 0x000e220000000800 */
[----:B------:R-:W-:Y:S01]  /*87c0*/  ULDC UR5, c[0x0][0x658] ;  /* 0x0001960000057ab9 */ /* 0x000fe20000000800 */
[----:B------:R-:W-:Y:S01]  /*87d0*/  UMOV UR11, 0xffffffff ;  /* 0xffffffff000b7882 */ /* 0x000fe20000000000 */
[----:B------:R-:W-:Y:S01]  /*87e0*/  UMOV UR16, 0x1 ;  /* 0x0000000100107882 */ /* 0x000fe20000000000 */
[----:B------:R-:W-:Y:S01]  /*87f0*/  USHF.L.U32 UR11, UR11, UR5, URZ ;  /* 0x000000050b0b7299 */ /* 0x000fe2000800063f */
[----:B------:R-:W-:Y:S01]  /*8800*/  BSSY B0, `(.L_x_176) ;  /* 0x00000d7000007945 */ /* 0x000fe20003800000 */
[----:B------:R-:W-:Y:S01]  /*8810*/  ULDC UR9, c[0x0][0xc] ;  /* 0x0000030000097ab9 */ /* 0x000fe20000000800 */
[----:B------:R-:W-:Y:S01]  /*8820*/  ULDC UR12, c[0x0][0x10] ;  /* 0x00000400000c7ab9 */ /* 0x000fe20000000800 */
[----:B------:R-:W1:Y:S01]  /*8830*/  S2UR UR8, SR_CgaCtaId ;  /* 0x00000000000879c3 */ /* 0x000e620000008800 */
[----:B------:R-:W-:Y:S01]  /*8840*/  ULOP3.LUT UR13, URZ, UR11, URZ, 0x33, !UPT ;  /* 0x0000000b3f0d7292 */ /* 0x000fe2000f8e333f */
[----:B------:R-:W-:Y:S01]  /*8850*/  IMAD.MOV.U32 R13, RZ, RZ, 0x1 ;  /* 0x00000001ff0d7424 */ /* 0x000fe200078e00ff */
[----:B------:R-:W-:Y:S01]  /*8860*/  LOP3.LUT R14, R4, 0x2, RZ, 0xfc, !PT ;  /* 0x00000002040e7812 */ /* 0x000fe200078efcff */
[----:B------:R-:W-:Y:S01]  /*8870*/  IMAD.MOV.U32 R11, RZ, RZ, 0x1 ;  /* 0x00000001ff0b7424 */ /* 0x000fe200078e00ff */
[----:B------:R-:W-:Y:S01]  /*8880*/  ULDC UR4, c[0x0][0x600] ;  /* 0x0001800000047ab9 */ /* 0x000fe20000000800 */
[----:B------:R-:W-:Y:S01]  /*8890*/  IMAD.MOV.U32 R15, RZ, RZ, RZ ;  /* 0x000000ffff0f7224 */ /* 0x000fe200078e00ff */
[----:B------:R-:W-:Y:S01]  /*88a0*/  UMOV UR15, 0x55 ;  /* 0x00000055000f7882 */ /* 0x000fe20000000000 */
[----:B------:R-:W-:-:S02]  /*88b0*/  UIADD3 UR4, UR4, -0x1, URZ ;  /* 0xffffffff04047890 */ /* 0x000fc4000fffe03f */
[----:B------:R-:W-:Y:S01]  /*88c0*/  USHF.L.U32 UR5, UR16, UR5, URZ ;  /* 0x0000000510057299 */ /* 0x000fe2000800063f */
[----:B------:R-:W-:Y:S01]  /*88d0*/  ULDC.64 UR28, c[0x0][0x198] ;  /* 0x00006600001c7ab9 */ /* 0x000fe20000000a00 */
[----:B0-----:R-:W-:-:S05]  /*88e0*/  VIADD R5, R5, 0x3f ;  /* 0x0000003f05057836 */ /* 0x001fca0000000000 */
[----:B------:R-:W-:Y:S01]  /*88f0*/  SHF.R.S32.HI R8, RZ, 0x1f, R5 ;  /* 0x0000001fff087819 */ /* 0x000fe20000011405 */
[----:B-1----:R-:W-:-:S03]  /*8900*/  ULOP3.LUT UR10, UR8, 0x1, URZ, 0xc0, !UPT ;  /* 0x00000001080a7892 */ /* 0x002fc6000f8ec03f */
[----:B------:R-:W-:Y:S01]  /*8910*/  LEA.HI R8, R8, R5, RZ, 0x6 ;  /* 0x0000000508087211 */ /* 0x000fe200078f30ff */
[----:B------:R-:W-:Y:S02]  /*8920*/  USHF.R.U32.HI UR27, URZ, 0x1, UR8 ;  /* 0x000000013f1b7899 */ /* 0x000fe40008011608 */
[----:B------:R-:W-:Y:S01]  /*8930*/  USHF.L.U32 UR6, UR8, 0x5, URZ ;  /* 0x0000000508067899 */ /* 0x000fe2000800063f */
[----:B------:R-:W-:Y:S01]  /*8940*/  SHF.R.S32.HI R10, RZ, 0x6, R8 ;  /* 0x00000006ff0a7819 */ /* 0x000fe20000011408 */
[----:B------:R-:W-:Y:S02]  /*8950*/  USHF.L.U32 UR7, UR8, 0xb, URZ ;  /* 0x0000000b08077899 */ /* 0x000fe4000800063f */
[----:B------:R-:W-:Y:S02]  /*8960*/  ULOP3.LUT UR8, UR8, 0xfffffffe, URZ, 0xc0, !UPT ;  /* 0xfffffffe08087892 */ /* 0x000fe4000f8ec03f */
[----:B------:R-:W-:Y:S01]  /*8970*/  UISETP.GT.U32.AND UP0, UPT, UR10, 0xffff, UPT ;  /* 0x0000ffff0a00788c */ /* 0x000fe2000bf04070 */
[----:B------:R-:W-:Y:S01]  /*8980*/  VIADD R5, R10, 0x1 ;  /* 0x000000010a057836 */ /* 0x000fe20000000000 */
[----:B------:R-:W-:-:S02]  /*8990*/  USHF.L.U32 UR14, UR16, UR8, URZ ;  /* 0x00000008100e7299 */ /* 0x000fc4000800063f */
[----:B------:R-:W-:Y:S02]  /*89a0*/  ULOP3.LUT UR11, UR8, 0x1, URZ, 0xfc, !UPT ;  /* 0x00000001080b7892 */ /* 0x000fe4000f8efc3f */
[----:B------:R-:W-:Y:S02]  /*89b0*/  UIMAD.WIDE.U32 UR8, UR9, UR12, URZ ;  /* 0x0000000c090872a5 */ /* 0x000fe4000f8e003f */
[----:B------:R-:W-:Y:S01]  /*89c0*/  USEL UR10, UR10, 0xffff, !UP0 ;  /* 0x0000ffff0a0a7887 */ /* 0x000fe2000c000000 */
[----:B------:R-:W-:Y:S01]  /*89d0*/  ULDC UR12, c[0x0][0x14] ;  /* 0x00000500000c7ab9 */ /* 0x000fe20000000800 */
[----:B------:R-:W-:Y:S02]  /*89e0*/  USHF.L.U32 UR11, UR16, UR11, URZ ;  /* 0x0000000b100b7299 */ /* 0x000fe4000800063f */
[----:B------:R-:W-:Y:S02]  /*89f0*/  UIMAD.WIDE.U32 UR24, UR8, UR12, URZ ;  /* 0x0000000c081872a5 */ /* 0x000fe4000f8e003f */
[----:B------:R-:W-:-:S02]  /*8a00*/  UIMAD UR21, UR9, UR12, URZ ;  /* 0x0000000c091572a4 */ /* 0x000fc4000f8e023f */
[----:B------:R-:W-:Y:S02]  /*8a10*/  ULOP3.LUT UR10, UR10, 0xffff, URZ, 0xc0, !UPT ;  /* 0x0000ffff0a0a7892 */ /* 0x000fe4000f8ec03f */
[----:B------:R-:W-:Y:S02]  /*8a20*/  ULOP3.LUT UR6, UR6, 0x20, URZ, 0xc0, !UPT ;  /* 0x0000002006067892 */ /* 0x000fe4000f8ec03f */
[----:B------:R-:W-:Y:S02]  /*8a30*/  ULOP3.LUT UR7, UR7, 0x800, URZ, 0xc0, !UPT ;  /* 0x0000080007077892 */ /* 0x000fe4000f8ec03f */
[----:B------:R-:W-:Y:S02]  /*8a40*/  ULOP3.LUT UR14, UR14, UR11, URZ, 0xfc, !UPT ;  /* 0x0000000b0e0e7292 */ /* 0x000fe4000f8efc3f */
[----:B------:R-:W-:Y:S02]  /*8a50*/  UIADD3 UR21, UR25, UR21, URZ ;  /* 0x0000001519157290 */ /* 0x000fe4000fffe03f */
[----:B------:R-:W-:-:S12]  /*8a60*/  USHF.L.U32 UR15, UR15, UR10, URZ ;  /* 0x0000000a0f0f7299 */ /* 0x000fd8000800063f */
.L_x_187:
[----:B------:R-:W-:-:S03]  /*8a70*/  UMOV UR8, 0xffffffff ;  /* 0xffffffff00087882 */ /* 0x000fc60000000000 */
[----:B------:R-:W-:Y:S05]  /*8a80*/  BRA.DIV UR8, `(.L_x_177) ;  /* 0x0000001208a87947 */ /* 0x000fea000b800000 */
[----:B------:R-:W-:-:S13]  /*8a90*/  ELECT P0, URZ, PT ;  /* 0x00000000003f782f */ /* 0x000fda0003800000 */
.L_x_205:
[----:B------:R-:W0:Y:S01]  /*8aa0*/  LDC R7, c[0x0][0x28c] ;  /* 0x0000a300ff077b82 */ /* 0x000e220000000800 */
[----:B------:R-:W-:Y:S01]  /*8ab0*/  BSSY B1, `(.L_x_178) ;  /* 0x000003b000017945 */ /* 0x000fe20003800000 */
[----:B0-----:R-:W-:-:S13]  /*8ac0*/  ISETP.LT.OR P0, PT, R7, 0x1, !P0 ;  /* 0x000000010700780c */ /* 0x001fda0004701670 */
[----:B------:R-:W-:Y:S05]  /*8ad0*/  @P0 BRA `(.L_x_179) ;  /* 0x0000000000e00947 */ /* 0x000fea0003800000 */
[----:B------:R-:W-:Y:S01]  /*8ae0*/  LEA R9, R6, UR27, 0x2 ;  /* 0x0000001b06097c11 */ /* 0x000fe2000f8e10ff */
[----:B------:R-:W-:Y:S01]  /*8af0*/  IMAD.MOV.U32 R21, RZ, RZ, RZ ;  /* 0x000000ffff157224 */ /* 0x000fe200078e00ff */
[----:B------:R-:W-:Y:S01]  /*8b00*/  LEA R17, R17, UR6, 0x6 ;  /* 0x0000000611117c11 */ /* 0x000fe2000f8e30ff */
[----:B------:R-:W-:Y:S02]  /*8b10*/  IMAD.MOV.U32 R6, RZ, RZ, R5 ;  /* 0x000000ffff067224 */ /* 0x000fe400078e0005 */
[----:B------:R-:W-:Y:S02]  /*8b20*/  IMAD.MOV.U32 R7, RZ, RZ, R11 ;  /* 0x000000ffff077224 */ /* 0x000fe400078e000b */
[----:B------:R-:W-:Y:S02]  /*8b30*/  IMAD.MOV.U32 R8, RZ, RZ, R15 ;  /* 0x000000ffff087224 */ /* 0x000fe400078e000f */
[----:B------:R-:W-:-:S07]  /*8b40*/  IMAD.SHL.U32 R18, R9, 0x40, RZ ;  /* 0x0000004009127824 */ /* 0x000fce00078e00ff */
.L_x_182:
[----:B------:R-:W0:Y:S01]  /*8b50*/  S2R R12, SR_CgaCtaId ;  /* 0x00000000000c7919 */ /* 0x000e220000008800 */
[----:B------:R-:W-:Y:S02]  /*8b60*/  MOV R9, 0x400 ;  /* 0x0000040000097802 */ /* 0x000fe40000000f00 */
[----:B------:R-:W-:Y:S02]  /*8b70*/  LOP3.LUT P1, RZ, R0, 0x7f, RZ, 0xc0, !PT ;  /* 0x0000007f00ff7812 */ /* 0x000fe4000782c0ff */
[----:B0-----:R-:W-:Y:S02]  /*8b80*/  LEA R19, R12, R9, 0x18 ;  /* 0x000000090c137211 */ /* 0x001fe400078ec0ff */
[----:B------:R-:W-:-:S09]  /*8b90*/  SHF.L.U32 R9, R7, 0x1f, RZ ;  /* 0x0000001f07097819 */ /* 0x000fd200000006ff */
[----:B------:R-:W0:Y:S01]  /*8ba0*/  @!P1 LDC R12, c[0x0][0x500] ;  /* 0x00014000ff0c9b82 */ /* 0x000e220000000800 */
[----:B------:R-:W-:-:S04]  /*8bb0*/  IMAD R20, R8, 0x8, R19 ;  /* 0x0000000808147824 */ /* 0x000fc800078e0213 */
[----:B------:R-:W1:Y:S02]  /*8bc0*/  SYNCS.PHASECHK.TRANS64.TRYWAIT P0, [R20+URZ+0x58], R9 ;  /* 0x00005809140075a7 */ /* 0x000e64000800017f */
[----:B-1----:R-:W-:Y:S05]  /*8bd0*/  @!P0 BRA `(.L_x_180) ;  /* 0x0000001000748947 */ /* 0x002fea0003800000 */
.L_x_206:
[----:B-1----:R-:W-:Y:S01]  /*8be0*/  PRMT R9, R14, 0x9910, RZ ;  /* 0x000099100e097816 */ /* 0x002fe200000000ff */
[----:B0-----:R0:W-:Y:S03]  /*8bf0*/  @!P1 SYNCS.ARRIVE.TRANS64 RZ, [R20+URZ], R12 ;  /* 0x0000000c14ff99a7 */ /* 0x0011e6000800003f */
[----:B------:R-:W-:-:S13]  /*8c00*/  ISETP.NE.AND P0, PT, R9, 0x2, PT ;  /* 0x000000020900780c */ /* 0x000fda0003f05270 */
[----:B0-----:R-:W-:Y:S05]  /*8c10*/  @P0 BRA `(.L_x_181) ;  /* 0x0000000000040947 */ /* 0x001fea0003800000 */
[----:B------:R-:W-:Y:S01]  /*8c20*/  BPT.TRAP 0x1 ;  /* 0x000000040000795c */ /* 0x000fe20000300000 */
.L_x_181:
[----:B------:R-:W-:Y:S01]  /*8c30*/  LEA R9, R8, UR27, 0x2 ;  /* 0x0000001b08097c11 */ /* 0x000fe2000f8e10ff */
[----:B------:R-:W-:Y:S01]  /*8c40*/  VIADD R6, R6, 0xffffffff ;  /* 0xffffffff06067836 */ /* 0x000fe20000000000 */
[----:B------:R-:W-:Y:S01]  /*8c50*/  R2UR UR11, R8 ;  /* 0x00000000080b72ca */ /* 0x000fe200000e0000 */
[----:B------:R-:W-:Y:S01]  /*8c60*/  UIADD3 UR16, UP0, UR28, 0xf0, URZ ;  /* 0x000000f01c107890 */ /* 0x000fe2000ff1e03f */
[----:B------:R-:W-:Y:S01]  /*8c70*/  R2UR UR22, R19 ;  /* 0x00000000131672ca */ /* 0x000fe200000e0000 */
[----:B------:R-:W-:Y:S01]  /*8c80*/  IMAD.U32 R9, R9, 0x1000, R19 ;  /* 0x0000100009097824 */ /* 0x000fe200078e0013 */
[----:B------:R-:W-:Y:S01]  /*8c90*/  R2UR UR23, R18 ;  /* 0x00000000121772ca */ /* 0x000fe200000e0000 */
[----:B------:R-:W-:Y:S01]  /*8ca0*/  UIADD3 UR32, UP1, UR28, 0x1f0, URZ ;  /* 0x000001f01c207890 */ /* 0x000fe2000ff3e03f */
[----:B------:R-:W-:Y:S01]  /*8cb0*/  R2UR UR9, R20 ;  /* 0x00000000140972ca */ /* 0x000fe200000e0000 */
[----:B------:R-:W-:Y:S01]  /*8cc0*/  UIADD3.X UR17, URZ, UR29, URZ, UP0, !UPT ;  /* 0x0000001d3f117290 */ /* 0x000fe200087fe43f */
[----:B------:R-:W-:Y:S01]  /*8cd0*/  R2UR UR8, R9 ;  /* 0x00000000090872ca */ /* 0x000fe200000e0000 */
[----:B------:R-:W-:Y:S01]  /*8ce0*/  UPRMT UR20, URZ, 0x5410, UR15 ;  /* 0x000054103f147896 */ /* 0x000fe2000800000f */
[----:B------:R-:W-:Y:S01]  /*8cf0*/  R2UR UR10, R21 ;  /* 0x00000000150a72ca */ /* 0x000fe200000e0000 */
[----:B------:R-:W-:Y:S01]  /*8d00*/  VIADD R8, R8, 0x1 ;  /* 0x0000000108087836 */ /* 0x000fe20000000000 */
[----:B------:R-:W-:Y:S01]  /*8d10*/  R2UR UR12, R16 ;  /* 0x00000000100c72ca */ /* 0x000fe200000e0000 */
[----:B------:R-:W-:Y:S01]  /*8d20*/  ULEA UR11, UR11, UR7, 0xc ;  /* 0x000000070b0b7291 */ /* 0x000fe2000f8e603f */
[----:B------:R-:W-:Y:S01]  /*8d30*/  R2UR UR26, R17 ;  /* 0x00000000111a72ca */ /* 0x000fe200000e0000 */
[----:B------:R-:W-:Y:S01]  /*8d40*/  UPRMT UR30, URZ, 0x5410, UR14 ;  /* 0x000054103f1e7896 */ /* 0x000fe2000800000e */
[----:B------:R-:W-:Y:S01]  /*8d50*/  ISETP.GT.AND P1, PT, R6, 0x1, PT ;  /* 0x000000010600780c */ /* 0x000fe20003f24270 */
[----:B------:R-:W-:Y:S01]  /*8d60*/  UIADD3 UR22, UR22, 0x2c180, UR11 ;  /* 0x0002c18016167890 */ /* 0x000fe2000fffe00b */
[----:B------:R-:W-:Y:S01]  /*8d70*/  ISETP.NE.AND P0, PT, R8, 0xb, PT ;  /* 0x0000000b0800780c */ /* 0x000fe20003f05270 */
[----:B------:R-:W-:Y:S01]  /*8d80*/  UIADD3.X UR33, URZ, UR29, URZ, UP1, !UPT ;  /* 0x0000001d3f217290 */ /* 0x000fe20008ffe43f */
[----:B------:R-:W-:Y:S01]  /*8d90*/  VIADD R21, R21, 0x40 ;  /* 0x0000004015157836 */ /* 0x000fe20000000000 */
[----:B------:R-:W-:Y:S01]  /*8da0*/  UIADD3 UR8, UR8, 0x180, URZ ;  /* 0x0000018008087890 */ /* 0x000fe2000fffe03f */
[----:B------:R-:W-:Y:S01]  /*8db0*/  SEL R12, RZ, 0x1, P0 ;  /* 0x00000001ff0c7807 */ /* 0x000fe20000000000 */
[----:B------:R-:W-:Y:S01]  /*8dc0*/  UMOV UR18, 0x0 ;  /* 0x0000000000127882 */ /* 0x000fe20000000000 */
[----:B------:R-:W-:Y:S01]  /*8dd0*/  UMOV UR19, 0x10000000 ;  /* 0x1000000000137882 */ /* 0x000fe20000000000 */
[----:B------:R-:W-:Y:S01]  /*8de0*/  UMOV UR11, UR23 ;  /* 0x00000017000b7c82 */ /* 0x000fe20008000000 */
[----:B------:R-:W-:-:S02]  /*8df0*/  LOP3.LUT R7, R7, R12, RZ, 0x3c, !PT ;  /* 0x0000000c07077212 */ /* 0x000fc400078e3cff */
[----:B------:R-:W-:Y:S02]  /*8e00*/  SEL R8, R8, RZ, P0 ;  /* 0x000000ff08087207 */ /* 0x000fe40000000000 */
[----:B------:R0:W-:Y:S02]  /*8e10*/  UTMALDG.3D.MULTICAST [UR8], [UR16], UR20, desc[UR18] ;  /* 0x00001208100073b4 */ /* 0x0001e40008011814 */
[----:B0-----:R-:W-:Y:S01]  /*8e20*/  UMOV UR8, UR22 ;  /* 0x0000001600087c82 */ /* 0x001fe20008000000 */
[----:B------:R-:W-:Y:S02]  /*8e30*/  UMOV UR11, UR26 ;  /* 0x0000001a000b7c82 */ /* 0x000fe40008000000 */
[----:B------:R0:W-:Y:S02]  /*8e40*/  UTMALDG.3D.MULTICAST [UR8], [UR32], UR30, desc[UR18] ;  /* 0x00001208200073b4 */ /* 0x0001e4000801181e */
[----:B0-----:R-:W-:Y:S05]  /*8e50*/  @P1 BRA `(.L_x_182) ;  /* 0xfffffffc003c1947 */ /* 0x001fea000383ffff */
.L_x_179:
[----:B------:R-:W-:Y:S05]  /*8e60*/  BSYNC B1 ;  /* 0x0000000000017941 */ /* 0x000fea0003800000 */
.L_x_178:
[----:B------:R-:W-:Y:S01]  /*8e70*/  LOP3.LUT P1, RZ, R13, 0xff, RZ, 0xc0, !PT ;  /* 0x000000ff0dff7812 */ /* 0x000fe2000782c0ff */
[C---:B------:R-:W-:Y:S01]  /*8e80*/  IMAD.IADD R15, R10.reuse, 0x1, R15 ;  /* 0x000000010a0f7824 */ /* 0x040fe200078e020f */
[----:B------:R-:W-:Y:S01]  /*8e90*/  ULDC.64 UR8, c[0x0][0x650] ;  /* 0x0001940000087ab9 */ /* 0x000fe20000000a00 */
[C---:B------:R-:W-:Y:S01]  /*8ea0*/  ISETP.GE.U32.AND P2, PT, R10.reuse, 0xb, PT ;  /* 0x0000000b0a00780c */ /* 0x040fe20003f46070 */
[----:B------:R-:W-:Y:S01]  /*8eb0*/  BSSY B1, `(.L_x_183) ;  /* 0x0000069000017945 */ /* 0x000fe20003800000 */
[----:B------:R-:W-:Y:S01]  /*8ec0*/  IMAD.MOV.U32 R17, RZ, RZ, -0x1 ;  /* 0xffffffffff117424 */ /* 0x000fe200078e00ff */
[----:B------:R-:W-:Y:S01]  /*8ed0*/  ISETP.GT.U32.AND P0, PT, R15, 0xa, PT ;  /* 0x0000000a0f00780c */ /* 0x000fe20003f04070 */
[----:B------:R-:W-:Y:S01]  /*8ee0*/  IMAD.MOV.U32 R16, RZ, RZ, -0x1 ;  /* 0xffffffffff107424 */ /* 0x000fe200078e00ff */
[----:B------:R-:W-:Y:S02]  /*8ef0*/  PRMT R13, RZ, 0x7610, R13 ;  /* 0x00007610ff0d7816 */ /* 0x000fe4000000000d */
[----:B------:R-:W-:-:S03]  /*8f00*/  ISETP.LT.U32.AND P0, PT, R10, 0xb, P0 ;  /* 0x0000000b0a00780c */ /* 0x000fc60000701070 */
[----:B------:R-:W0:Y:S01]  /*8f10*/  @P1 S2R R7, SR_CgaCtaId ;  /* 0x0000000000071919 */ /* 0x000e220000008800 */
[----:B------:R-:W-:-:S04]  /*8f20*/  @P1 MOV R6, 0x400 ;  /* 0x0000040000061802 */ /* 0x000fc80000000f00 */
[----:B0-----:R-:W-:Y:S01]  /*8f30*/  @P1 LEA R8, R7, R6, 0x18 ;  /* 0x0000000607081211 */ /* 0x001fe200078ec0ff */
[----:B------:R-:W-:Y:S01]  /*8f40*/  IMAD.WIDE.U32 R6, R15, -0x45d1745d, RZ ;  /* 0xba2e8ba30f067825 */ /* 0x000fe200078e00ff */
[----:B------:R-:W-:Y:S02]  /*8f50*/  SEL R6, RZ, 0x1, !P0 ;  /* 0x00000001ff067807 */ /* 0x000fe40004000000 */
[----:B------:R0:W-:Y:S01]  /*8f60*/  @P1 SYNCS.ARRIVE.TRANS64.A1T0 RZ, [R8+URZ+0xc8], RZ ;  /* 0x0000c8ff08ff19a7 */ /* 0x0001e2000810003f */
[----:B------:R-:W-:Y:S02]  /*8f70*/  IADD3 R2, P1, R2, UR24, RZ ;  /* 0x0000001802027c10 */ /* 0x000fe4000ff3e0ff */
[----:B------:R-:W-:Y:S01]  /*8f80*/  LOP3.LUT R11, R11, R6, RZ, 0x3c, !PT ;  /* 0x000000060b0b7212 */ /* 0x000fe200078e3cff */
[----:B------:R-:W-:Y:S01]  /*8f90*/  IMAD.MOV.U32 R6, RZ, RZ, -0x1 ;  /* 0xffffffffff067424 */ /* 0x000fe200078e00ff */
[----:B------:R-:W-:Y:S02]  /*8fa0*/  IADD3.X R3, R3, UR21, RZ, P1, !PT ;  /* 0x0000001503037c10 */ /* 0x000fe40008ffe4ff */
[----:B------:R-:W-:-:S02]  /*8fb0*/  ISETP.GE.U32.AND P0, PT, R2, UR8, PT ;  /* 0x0000000802007c0c */ /* 0x000fc4000bf06070 */
[----:B0-----:R-:W-:Y:S02]  /*8fc0*/  SHF.R.U32.HI R8, RZ, 0x3, R7 ;  /* 0x00000003ff087819 */ /* 0x001fe40000011607 */
[----:B------:R-:W-:Y:S02]  /*8fd0*/  ISETP.GE.U32.AND.EX P0, PT, R3, UR9, PT, P0 ;  /* 0x0000000903007c0c */ /* 0x000fe4000bf06100 */
[----:B------:R-:W-:Y:S01]  /*8fe0*/  @P2 LOP3.LUT R11, R11, 0x1, R8, 0x78, !PT ;  /* 0x000000010b0b2812 */ /* 0x000fe200078e7808 */
[----:B------:R-:W-:Y:S01]  /*8ff0*/  IMAD R15, R8, -0xb, R15 ;  /* 0xfffffff5080f7824 */ /* 0x000fe200078e020f */
[----:B------:R-:W-:-:S09]  /*9000*/  PRMT R7, RZ, 0x7610, R7 ;  /* 0x00007610ff077816 */ /* 0x000fd20000000007 */
[----:B------:R-:W-:Y:S05]  /*9010*/  @P0 BRA `(.L_x_184) ;  /* 0x0000000400480947 */ /* 0x000fea0003800000 */
[----:B------:R-:W0:Y:S01]  /*9020*/  S2R R17, SR_CTAID.X ;  /* 0x0000000000117919 */ /* 0x000e220000002500 */
[----:B------:R-:W-:Y:S01]  /*9030*/  ULDC.64 UR8, c[0x0][0x628] ;  /* 0x00018a0000087ab9 */ /* 0x000fe20000000a00 */
[----:B------:R-:W1:Y:S01]  /*9040*/  LDC R18, c[0x0][0x144] ;  /* 0x00005100ff127b82 */ /* 0x000e620000000800 */
[----:B------:R-:W-:Y:S01]  /*9050*/  ISETP.NE.U32.AND P0, PT, RZ, UR8, PT ;  /* 0x00000008ff007c0c */ /* 0x000fe2000bf05070 */
[----:B------:R-:W2:Y:S01]  /*9060*/  S2R R12, SR_CTAID.Y ;  /* 0x00000000000c7919 */ /* 0x000ea20000002600 */
[----:B------:R-:W-:Y:S01]  /*9070*/  ULDC UR10, c[0x0][0x150] ;  /* 0x00005400000a7ab9 */ /* 0x000fe20000000800 */
[----:B------:R-:W-:Y:S01]  /*9080*/  ULDC UR11, c[0x0][0x630] ;  /* 0x00018c00000b7ab9 */ /* 0x000fe20000000800 */
[----:B------:R-:W-:Y:S01]  /*9090*/  ISETP.NE.AND.EX P0, PT, RZ, UR9, PT, P0 ;  /* 0x00000009ff007c0c */ /* 0x000fe2000bf05300 */
[----:B------:R-:W-:Y:S01]  /*90a0*/  IMAD.MOV.U32 R6, RZ, RZ, R2 ;  /* 0x000000ffff067224 */ /* 0x000fe200078e0002 */
[----:B0-----:R-:W-:-:S05]  /*90b0*/  I2FP.F32.U32 R7, R17 ;  /* 0x0000001100077245 */ /* 0x001fca0000201000 */
[----:B------:R-:W-:Y:S01]  /*90c0*/  FMUL R20, R7, UR10 ;  /* 0x0000000a07147c20 */ /* 0x000fe20008400000 */
[----:B------:R-:W-:-:S05]  /*90d0*/  IMAD.MOV.U32 R7, RZ, RZ, R3 ;  /* 0x000000ffff077224 */ /* 0x000fca00078e0003 */
[----:B--2---:R-:W-:Y:S05]  /*90e0*/  @!P0 BRA `(.L_x_185) ;  /* 0x0000000000288947 */ /* 0x004fea0003800000 */
[----:B------:R-:W-:Y:S02]  /*90f0*/  ULDC UR10, c[0x0][0x634] ;  /* 0x00018d00000a7ab9 */ /* 0x000fe40000000800 */
[----:B------:R-:W-:-:S05]  /*9100*/  IADD3 R7, P0, R2, UR10, RZ ;  /* 0x0000000a02077c10 */ /* 0x000fca000ff1e0ff */
[----:B------:R-:W-:-:S04]  /*9110*/  IMAD.X R19, RZ, RZ, R3, P0 ;  /* 0x000000ffff137224 */ /* 0x000fc800000e0603 */
[----:B------:R-:W-:-:S04]  /*9120*/  IMAD.WIDE.U32 R8, R19, UR8, RZ ;  /* 0x0000000813087c25 */ /* 0x000fc8000f8e00ff */
[----:B------:R-:W-:-:S04]  /*9130*/  IMAD.WIDE.U32 R8, P0, R7, UR9, R8 ;  /* 0x0000000907087c25 */ /* 0x000fc8000f800008 */
[----:B------:R-:W-:-:S04]  /*9140*/  IMAD.WIDE.U32 R6, R7, UR8, RZ ;  /* 0x0000000807067c25 */ /* 0x000fc8000f8e00ff */
[----:B------:R-:W-:Y:S01]  /*9150*/  IMAD.MOV.U32 R6, RZ, RZ, R9 ;  /* 0x000000ffff067224 */ /* 0x000fe200078e0009 */
[----:B------:R-:W-:Y:S01]  /*9160*/  IADD3 RZ, P1, R7, R8, RZ ;  /* 0x0000000807ff7210 */ /* 0x000fe20007f3e0ff */
[----:B------:R-:W-:-:S04]  /*9170*/  IMAD.X R7, RZ, RZ, RZ, P0 ;  /* 0x000000ffff077224 */ /* 0x000fc800000e06ff */
[----:B------:R-:W-:-:S08]  /*9180*/  IMAD.WIDE.U32.X R6, R19, UR9, R6, P1 ;  /* 0x0000000913067c25 */ /* 0x000fd000088e0406 */
.L_x_185:
[--C-:B------:R-:W-:Y:S01]  /*9190*/  SHF.R.U64 R16, R6, UR11, R7.reuse ;  /* 0x0000000b06107c19 */ /* 0x100fe20008001207 */
[----:B------:R-:W0:Y:S01]  /*91a0*/  F2I.U32.TRUNC.NTZ R20, R20 ;  /* 0x0000001400147305 */ /* 0x000e22000020f000 */
[----:B------:R-:W-:Y:S01]  /*91b0*/  SHF.R.U32.HI R6, RZ, UR11, R7 ;  /* 0x0000000bff067c19 */ /* 0x000fe20008011607 */
[----:B------:R-:W-:Y:S01]  /*91c0*/  ULDC.64 UR8, c[0x0][0x620] ;  /* 0x0001880000087ab9 */ /* 0x000fe20000000a00 */
[----:B------:R-:W-:Y:S01]  /*91d0*/  IADD3 R9, P0, RZ, -R16, RZ ;  /* 0x80000010ff097210 */ /* 0x000fe20007f1e0ff */
[----:B------:R-:W-:Y:S01]  /*91e0*/  ULDC.64 UR10, c[0x0][0x640] ;  /* 0x00019000000a7ab9 */ /* 0x000fe20000000a00 */
[----:B------:R-:W2:Y:S03]  /*91f0*/  LDC R21, c[0x0][0x148] ;  /* 0x00005200ff157b82 */ /* 0x000ea60000000800 */
[----:B------:R-:W-:Y:S01]  /*9200*/  IMAD.X R6, RZ, RZ, ~R6, P0 ;  /* 0x000000ffff067224 */ /* 0x000fe200000e0e06 */
[----:B------:R-:W-:-:S03]  /*9210*/  ISETP.NE.U32.AND P0, PT, RZ, UR10, PT ;  /* 0x0000000aff007c0c */ /* 0x000fc6000bf05070 */
[----:B------:R-:W-:Y:S01]  /*9220*/  IMAD R8, R6, UR8, RZ ;  /* 0x0000000806087c24 */ /* 0x000fe2000f8e02ff */
[----:B------:R-:W-:Y:S01]  /*9230*/  ISETP.NE.AND.EX P0, PT, RZ, UR11, PT, P0 ;  /* 0x0000000bff007c0c */ /* 0x000fe2000bf05300 */
[----:B------:R-:W-:Y:S01]  /*9240*/  IMAD.WIDE.U32 R6, R9, UR8, R2 ;  /* 0x0000000809067c25 */ /* 0x000fe2000f8e0002 */
[----:B------:R-:W-:-:S03]  /*9250*/  ULDC UR8, c[0x0][0x618] ;  /* 0x0001860000087ab9 */ /* 0x000fc60000000800 */
[----:B------:R-:W-:Y:S01]  /*9260*/  IMAD R9, R9, UR9, R8 ;  /* 0x0000000909097c24 */ /* 0x000fe2000f8e0208 */
[----:B------:R-:W-:Y:S01]  /*9270*/  ULDC UR9, c[0x0][0x154] ;  /* 0x0000550000097ab9 */ /* 0x000fe20000000800 */
[----:B0-----:R-:W-:Y:S02]  /*9280*/  IMAD.MOV R8, RZ, RZ, -R20 ;  /* 0x000000ffff087224 */ /* 0x001fe400078e0a14 */
[----:B------:R-:W-:Y:S02]  /*9290*/  IMAD.IADD R7, R7, 0x1, R9 ;  /* 0x0000000107077824 */ /* 0x000fe400078e0209 */
[----:B-1----:R-:W-:Y:S01]  /*92a0*/  IMAD R17, R18, R8, R17 ;  /* 0x0000000812117224 */ /* 0x002fe200078e0211 */
[----:B------:R-:W-:Y:S02]  /*92b0*/  I2FP.F32.U32 R8, R12 ;  /* 0x0000000c00087245 */ /* 0x000fe40000201000 */
[--C-:B------:R-:W-:Y:S02]  /*92c0*/  SHF.R.U64 R18, R6, UR8, R7.reuse ;  /* 0x0000000806127c19 */ /* 0x100fe40008001207 */
[----:B------:R-:W-:Y:S01]  /*92d0*/  SHF.R.U32.HI R7, RZ, UR8, R7 ;  /* 0x00000008ff077c19 */ /* 0x000fe20008011607 */
[----:B------:R-:W-:Y:S01]  /*92e0*/  FMUL R8, R8, UR9 ;  /* 0x0000000908087c20 */ /* 0x000fe20008400000 */
[----:B------:R-:W-:-:S02]  /*92f0*/  ULDC UR8, c[0x0][0x608] ;  /* 0x0001820000087ab9 */ /* 0x000fc40000000800 */
[--C-:B------:R-:W-:Y:S01]  /*9300*/  SHF.R.U64 R20, R18, UR8, R7.reuse ;  /* 0x0000000812147c19 */ /* 0x100fe20008001207 */
[----:B------:R0:W1:Y:S01]  /*9310*/  F2I.U32.TRUNC.NTZ R22, R8 ;  /* 0x0000000800167305 */ /* 0x000062000020f000 */
[----:B------:R-:W-:Y:S01]  /*9320*/  SHF.R.U32.HI R7, RZ, UR8, R7 ;  /* 0x00000008ff077c19 */ /* 0x000fe20008011607 */
[----:B------:R-:W-:-:S03]  /*9330*/  ULDC UR8, c[0x0][0x658] ;  /* 0x0001960000087ab9 */ /* 0x000fc60000000800 */
[--C-:B------:R-:W-:Y:S02]  /*9340*/  SHF.R.U64 R19, R20, UR8, R7.reuse ;  /* 0x0000000814137c19 */ /* 0x100fe40008001207 */
[----:B------:R-:W-:-:S03]  /*9350*/  SHF.R.U32.HI R23, RZ, UR8, R7 ;  /* 0x00000008ff177c19 */ /* 0x000fc60008011607 */
[----:B------:R-:W-:Y:S02]  /*9360*/  IMAD.MOV.U32 R6, RZ, RZ, R19 ;  /* 0x000000ffff067224 */ /* 0x000fe400078e0013 */
[----:B------:R-:W-:Y:S01]  /*9370*/  IMAD.MOV.U32 R7, RZ, RZ, R23 ;  /* 0x000000ffff077224 */ /* 0x000fe200078e0017 */
[----:B0-----:R-:W-:Y:S06]  /*9380*/  @!P0 BRA `(.L_x_186) ;  /* 0x0000000000288947 */ /* 0x001fec0003800000 */
        /* <DEDUP_REMOVED lines=10> */
.L_x_186:
[----:B------:R-:W-:Y:S01]  /*9430*/  ULDC UR8, c[0x0][0x648] ;  /* 0x0001920000087ab9 */ /* 0x000fe20000000800 */
[----:B-1----:R-:W-:Y:S01]  /*9440*/  IMAD.MOV R22, RZ, RZ, -R22 ;  /* 0x000000ffff167224 */ /* 0x002fe200078e0a16 */
[----:B------:R-:W-:Y:S01]  /*9450*/  SHF.R.U64 R7, R6, UR8, R7 ;  /* 0x0000000806077c19 */ /* 0x000fe20008001207 */
[----:B------:R-:W-:Y:S01]  /*9460*/  ULDC UR8, c[0x0][0x638] ;  /* 0x00018e0000087ab9 */ /* 0x000fe20000000800 */
[----:B------:R-:W-:Y:S01]  /*9470*/  LOP3.LUT R6, R20, UR13, RZ, 0xc0, !PT ;  /* 0x0000000d14067c12 */ /* 0x000fe2000f8ec0ff */
[----:B--2---:R-:W-:Y:S01]  /*9480*/  @P3 IMAD R17, R21, R22, R12 ;  /* 0x0000001615113224 */ /* 0x004fe200078e020c */
[----:B------:R-:W-:Y:S01]  /*9490*/  LOP3.LUT R18, R18, UR4, RZ, 0xc0, !PT ;  /* 0x0000000412127c12 */ /* 0x000fe2000f8ec0ff */
[----:B------:R-:W-:Y:S01]  /*94a0*/  IMAD.MOV R8, RZ, RZ, -R7 ;  /* 0x000000ffff087224 */ /* 0x000fe200078e0a07 */
[----:B------:R-:W-:Y:S01]  /*94b0*/  ULDC UR9, c[0x0][0x610] ;  /* 0x0001840000097ab9 */ /* 0x000fe20000000800 */
[----:B------:R-:W-:Y:S02]  /*94c0*/  IMAD R6, R7, UR5, R6 ;  /* 0x0000000507067c24 */ /* 0x000fe4000f8e0206 */
[----:B------:R-:W-:Y:S01]  /*94d0*/  IMAD R19, R8, UR8, R19 ;  /* 0x0000000808137c24 */ /* 0x000fe2000f8e0213 */
[----:B------:R-:W-:Y:S01]  /*94e0*/  ULDC UR8, c[0x0][0x600] ;  /* 0x0001800000087ab9 */ /* 0x000fe20000000800 */
[----:B------:R-:W-:-:S02]  /*94f0*/  IMAD R6, R6, UR9, R17 ;  /* 0x0000000906067c24 */ /* 0x000fc4000f8e0211 */
[----:B------:R-:W-:Y:S02]  /*9500*/  IMAD R19, R19, UR8, R18 ;  /* 0x0000000813137c24 */ /* 0x000fe4000f8e0212 */
[----:B------:R-:W-:-:S03]  /*9510*/  IMAD.MOV.U32 R7, RZ, RZ, 0x1 ;  /* 0x00000001ff077424 */ /* 0x000fc600078e00ff */
[----:B------:R-:W-:Y:S02]  /*9520*/  SEL R17, R19, R6, !P3 ;  /* 0x0000000613117207 */ /* 0x000fe40005800000 */
[----:B------:R-:W-:-:S07]  /*9530*/  SEL R6, R6, R19, !P3 ;  /* 0x0000001306067207 */ /* 0x000fce0005800000 */
.L_x_184:
[----:B------:R-:W-:Y:S05]  /*9540*/  BSYNC B1 ;  /* 0x0000000000017941 */ /* 0x000fea0003800000 */
.L_x_183:
[----:B------:R-:W-:-:S13]  /*9550*/  LOP3.LUT P0, RZ, R7, 0xff, RZ, 0xc0, !PT ;  /* 0x000000ff07ff7812 */ /* 0x000fda000780c0ff */
[----:B------:R-:W-:Y:S05]  /*9560*/  @P0 BRA `(.L_x_187) ;  /* 0xfffffff400400947 */ /* 0x000fea000383ffff */
[----:B------:R-:W-:Y:S05]  /*9570*/  BSYNC B0 ;  /* 0x0000000000007941 */ /* 0x000fea0003800000 */
.L_x_176:
[----:B------:R-:W-:-:S03]  /*9580*/  UMOV UR8, 0xffffffff ;  /* 0xffffffff00087882 */ /* 0x000fc60000000000 */
[----:B------:R-:W-:Y:S05]  /*9590*/  BRA.DIV UR8, `(.L_x_188) ;  /* 0x0000000a08187947 */ /* 0x000fea000b800000 */
[----:B------:R-:W-:-:S13]  /*95a0*/  ELECT P0, URZ, PT ;  /* 0x00000000003f782f */ /* 0x000fda0003800000 */
.L_x_209:
[----:B------:R-:W-:Y:S04]  /*95b0*/  BSSY B0, `(.L_x_189) ;  /* 0x000006a000007945 */ /* 0x000fe80003800000 */
[----:B------:R-:W-:Y:S05]  /*95c0*/  @!P0 BRA `(.L_x_190) ;  /* 0x0000000400a08947 */ /* 0x000fea0003800000 */
[----:B------:R-:W-:-:S04]  /*95d0*/  LOP3.LUT R4, R4, 0x2, RZ, 0xfc, !PT ;  /* 0x0000000204047812 */ /* 0x000fc800078efcff */
[----:B------:R-:W-:-:S13]  /*95e0*/  ISETP.NE.AND P0, PT, R4, 0x3, PT ;  /* 0x000000030400780c */ /* 0x000fda0003f05270 */
[----:B------:R-:W-:Y:S05]  /*95f0*/  @!P0 BRA `(.L_x_191) ;  /* 0x0000000000048947 */ /* 0x000fea0003800000 */
[----:B------:R-:W-:Y:S01]  /*9600*/  BPT.TRAP 0x1 ;  /* 0x000000040000795c */ /* 0x000fe20000300000 */
.L_x_191:
[----:B------:R-:W0:Y:S01]  /*9610*/  S2R R3, SR_CgaCtaId ;  /* 0x0000000000037919 */ /* 0x000e220000008800 */
[----:B------:R-:W-:-:S04]  /*9620*/  MOV R0, 0x400 ;  /* 0x0000040000007802 */ /* 0x000fc80000000f00 */
[----:B0-----:R-:W-:Y:S02]  /*9630*/  LEA R0, R3, R0, 0x18 ;  /* 0x0000000003007211 */ /* 0x001fe400078ec0ff */
[----:B------:R-:W-:-:S03]  /*9640*/  SHF.L.U32 R3, R11, 0x1f, RZ ;  /* 0x0000001f0b037819 */ /* 0x000fc600000006ff */
[----:B------:R-:W-:-:S04]  /*9650*/  VIADD R0, R0, 0x58 ;  /* 0x0000005800007836 */ /* 0x000fc80000000000 */
[C---:B------:R-:W-:Y:S02]  /*9660*/  IMAD R6, R15.reuse, 0x8, R0 ;  /* 0x000000080f067824 */ /* 0x040fe400078e0200 */
[----:B------:R-:W-:Y:S02]  /*9670*/  VIADD R15, R15, 0x1 ;  /* 0x000000010f0f7836 */ /* 0x000fe40000000000 */
[----:B------:R-:W0:Y:S03]  /*9680*/  SYNCS.PHASECHK.TRANS64.TRYWAIT P0, [R6+URZ], R3 ;  /* 0x00000003060075a7 */ /* 0x000e26000800017f */
[----:B------:R-:W-:-:S04]  /*9690*/  ISETP.NE.AND P1, PT, R15, 0xb, PT ;  /* 0x0000000b0f00780c */ /* 0x000fc80003f25270 */
[----:B------:R-:W-:Y:S02]  /*96a0*/  SEL R2, RZ, 0x1, P1 ;  /* 0x00000001ff027807 */ /* 0x000fe40000800000 */
[----:B------:R-:W-:Y:S02]  /*96b0*/  SEL R15, R15, RZ, P1 ;  /* 0x000000ff0f0f7207 */ /* 0x000fe40000800000 */
[----:B------:R-:W-:-:S03]  /*96c0*/  LOP3.LUT R8, R11, R2, RZ, 0x3c, !PT ;  /* 0x000000020b087212 */ /* 0x000fc600078e3cff */
[----:B------:R-:W-:Y:S01]  /*96d0*/  IMAD R7, R15, 0x8, R0 ;  /* 0x000000080f077824 */ /* 0x000fe200078e0200 */
[----:B------:R-:W-:Y:S01]  /*96e0*/  SHF.L.U32 R4, R8, 0x1f, RZ ;  /* 0x0000001f08047819 */ /* 0x000fe200000006ff */
[----:B0-----:R-:W-:Y:S06]  /*96f0*/  @!P0 BRA `(.L_x_192) ;  /* 0x0000000400e08947 */ /* 0x001fec0003800000 */
.L_x_210:
[----:B------:R-:W1:Y:S01]  /*9700*/  SYNCS.PHASECHK.TRANS64.TRYWAIT P0, [R7+URZ], R4 ;  /* 0x00000004070075a7 */ /* 0x000e62000800017f */
[----:B------:R-:W-:-:S05]  /*9710*/  VIADD R2, R15, 0x1 ;  /* 0x000000010f027836 */ /* 0x000fca0000000000 */
[----:B------:R-:W-:-:S04]  /*9720*/  ISETP.NE.AND P1, PT, R2, 0xb, PT ;  /* 0x0000000b0200780c */ /* 0x000fc80003f25270 */
[----:B0-----:R-:W-:Y:S02]  /*9730*/  SEL R3, RZ, 0x1, P1 ;  /* 0x00000001ff037807 */ /* 0x001fe40000800000 */
[----:B------:R-:W-:Y:S02]  /*9740*/  SEL R9, R2, RZ, P1 ;  /* 0x000000ff02097207 */ /* 0x000fe40000800000 */
[----:B------:R-:W-:-:S03]  /*9750*/  LOP3.LUT R8, R8, R3, RZ, 0x3c, !PT ;  /* 0x0000000308087212 */ /* 0x000fc600078e3cff */
[----:B------:R-:W-:Y:S01]  /*9760*/  IMAD R6, R9, 0x8, R0 ;  /* 0x0000000809067824 */ /* 0x000fe200078e0200 */
[----:B------:R-:W-:Y:S01]  /*9770*/  SHF.L.U32 R5, R8, 0x1f, RZ ;  /* 0x0000001f08057819 */ /* 0x000fe200000006ff */
[----:B-1----:R-:W-:Y:S06]  /*9780*/  @!P0 BRA `(.L_x_193) ;  /* 0x0000000400d08947 */ /* 0x002fec0003800000 */
.L_x_211:
[----:B------:R-:W1:Y:S01]  /*9790*/  SYNCS.PHASECHK.TRANS64.TRYWAIT P0, [R6+URZ], R5 ;  /* 0x00000005060075a7 */ /* 0x000e62000800017f */
[----:B------:R-:W-:-:S05]  /*97a0*/  VIADD R2, R9, 0x1 ;  /* 0x0000000109027836 */ /* 0x000fca0000000000 */
[----:B------:R-:W-:-:S04]  /*97b0*/  ISETP.NE.AND P1, PT, R2, 0xb, PT ;  /* 0x0000000b0200780c */ /* 0x000fc80003f25270 */
[----:B------:R-:W-:Y:S02]  /*97c0*/  SEL R3, RZ, 0x1, P1 ;  /* 0x00000001ff037807 */ /* 0x000fe40000800000 */
[----:B0-----:R-:W-:Y:S02]  /*97d0*/  SEL R7, R2, RZ, P1 ;  /* 0x000000ff02077207 */ /* 0x001fe40000800000 */
[----:B------:R-:W-:-:S03]  /*97e0*/  LOP3.LUT R8, R8, R3, RZ, 0x3c, !PT ;  /* 0x0000000308087212 */ /* 0x000fc600078e3cff */
[----:B------:R-:W-:Y:S01]  /*97f0*/  IMAD R9, R7, 0x8, R0 ;  /* 0x0000000807097824 */ /* 0x000fe200078e0200 */
[----:B------:R-:W-:Y:S01]  /*9800*/  SHF.L.U32 R4, R8, 0x1f, RZ ;  /* 0x0000001f08047819 */ /* 0x000fe200000006ff */
[----:B-1----:R-:W-:Y:S06]  /*9810*/  @!P0 BRA `(.L_x_194) ;  /* 0x0000000400c08947 */ /* 0x002fec0003800000 */
.L_x_212:
[----:B------:R-:W1:Y:S01]  /*9820*/  SYNCS.PHASECHK.TRANS64.TRYWAIT P0, [R9+URZ], R4 ;  /* 0x00000004090075a7 */ /* 0x000e62000800017f */
[----:B------:R-:W-:-:S05]  /*9830*/  VIADD R2, R7, 0x1 ;  /* 0x0000000107027836 */ /* 0x000fca0000000000 */
[----:B------:R-:W-:-:S04]  /*9840*/  ISETP.NE.AND P1, PT, R2, 0xb, PT ;  /* 0x0000000b0200780c */ /* 0x000fc80003f25270 */
[----:B------:R-:W-:Y:S02]  /*9850*/  SEL R3, RZ, 0x1, P1 ;  /* 0x00000001ff037807 */ /* 0x000fe40000800000 */
[----:B------:R-:W-:Y:S02]  /*9860*/  SEL R7, R2, RZ, P1 ;  /* 0x000000ff02077207 */ /* 0x000fe40000800000 */
[----:B------:R-:W-:-:S03]  /*9870*/  LOP3.LUT R8, R8, R3, RZ, 0x3c, !PT ;  /* 0x0000000308087212 */ /* 0x000fc600078e3cff */
[----:B0-----:R-:W-:Y:S01]  /*9880*/  IMAD R6, R7, 0x8, R0 ;  /* 0x0000000807067824 */ /* 0x001fe200078e0200 */
[----:B------:R-:W-:Y:S01]  /*9890*/  SHF.L.U32 R5, R8, 0x1f, RZ ;  /* 0x0000001f08057819 */ /* 0x000fe200000006ff */
[----:B-1----:R-:W-:Y:S06]  /*98a0*/  @!P0 BRA `(.L_x_195) ;  /* 0x0000000400b08947 */ /* 0x002fec0003800000 */
.L_x_213:
        /* <DEDUP_REMOVED lines=9> */
.L_x_214:
        /* <DEDUP_REMOVED lines=9> */
.L_x_215:
        /* <DEDUP_REMOVED lines=9> */
.L_x_216:
[----:B------:R-:W1:Y:S01]  /*9a60*/  SYNCS.PHASECHK.TRANS64.TRYWAIT P0, [R9+URZ], R4 ;  /* 0x00000004090075a7 */ /* 0x000e62000800017f */
[----:B------:R-:W-:-:S05]  /*9a70*/  VIADD R2, R7, 0x1 ;  /* 0x0000000107027836 */ /* 0x000fca0000000000 */
[----:B------:R-:W-:-:S04]  /*9a80*/  ISETP.NE.AND P1, PT, R2, 0xb, PT ;  /* 0x0000000b0200780c */ /* 0x000fc80003f25270 */
[----:B------:R-:W-:Y:S02]  /*9a90*/  SEL R3, RZ, 0x1, P1 ;  /* 0x00000001ff037807 */ /* 0x000fe40000800000 */
[----:B------:R-:W-:Y:S02]  /*9aa0*/  SEL R7, R2, RZ, P1 ;  /* 0x000000ff02077207 */ /* 0x000fe40000800000 */
[----:B------:R-:W-:-:S03]  /*9ab0*/  LOP3.LUT R8, R8, R3, RZ, 0x3c, !PT ;  /* 0x0000000308087212 */ /* 0x000fc600078e3cff */
[----:B------:R-:W-:Y:S01]  /*9ac0*/  IMAD R10, R7, 0x8, R0 ;  /* 0x00000008070a7824 */ /* 0x000fe200078e0200 */
[----:B0-----:R-:W-:Y:S01]  /*9ad0*/  SHF.L.U32 R5, R8, 0x1f, RZ ;  /* 0x0000001f08057819 */ /* 0x001fe200000006ff */
[----:B-1----:R-:W-:Y:S06]  /*9ae0*/  @!P0 BRA `(.L_x_199) ;  /* 0x0000000400708947 */ /* 0x002fec0003800000 */
.L_x_217:
[----:B------:R-:W1:Y:S01]  /*9af0*/  SYNCS.PHASECHK.TRANS64.TRYWAIT P0, [R10+URZ], R5 ;  /* 0x000000050a0075a7 */ /* 0x000e62000800017f */
[----:B------:R-:W-:-:S05]  /*9b00*/  VIADD R2, R7, 0x1 ;  /* 0x0000000107027836 */ /* 0x000fca0000000000 */
[----:B------:R-:W-:-:S04]  /*9b10*/  ISETP.NE.AND P1, PT, R2, 0xb, PT ;  /* 0x0000000b0200780c */ /* 0x000fc80003f25270 */
[----:B------:R-:W-:Y:S02]  /*9b20*/  SEL R3, RZ, 0x1, P1 ;  /* 0x00000001ff037807 */ /* 0x000fe40000800000 */
[----:B------:R-:W-:Y:S02]  /*9b30*/  SEL R7, R2, RZ, P1 ;  /* 0x000000ff02077207 */ /* 0x000fe40000800000 */
[----:B0-----:R-:W-:-:S03]  /*9b40*/  LOP3.LUT R9, R8, R3, RZ, 0x3c, !PT ;  /* 0x0000000308097212 */ /* 0x001fc600078e3cff */
[----:B------:R-:W-:Y:S01]  /*9b50*/  IMAD R11, R7, 0x8, R0 ;  /* 0x00000008070b7824 */ /* 0x000fe200078e0200 */
[----:B------:R-:W-:Y:S01]  /*9b60*/  SHF.L.U32 R6, R9, 0x1f, RZ ;  /* 0x0000001f09067819 */ /* 0x000fe200000006ff */
[----:B-1----:R-:W-:Y:S06]  /*9b70*/  @!P0 BRA `(.L_x_200) ;  /* 0x0000000400608947 */ /* 0x002fec0003800000 */
.L_x_218:
[----:B------:R-:W1:Y:S01]  /*9b80*/  SYNCS.PHASECHK.TRANS64.TRYWAIT P0, [R11+URZ], R6 ;  /* 0x000000060b0075a7 */ /* 0x000e62000800017f */
[----:B------:R-:W-:-:S05]  /*9b90*/  VIADD R2, R7, 0x1 ;  /* 0x0000000107027836 */ /* 0x000fca0000000000 */
[----:B------:R-:W-:-:S04]  /*9ba0*/  ISETP.NE.AND P1, PT, R2, 0xb, PT ;  /* 0x0000000b0200780c */ /* 0x000fc80003f25270 */
[----:B------:R-:W-:Y:S02]  /*9bb0*/  SEL R4, RZ, 0x1, P1 ;  /* 0x00000001ff047807 */ /* 0x000fe40000800000 */
[----:B------:R-:W-:Y:S02]  /*9bc0*/  SEL R3, R2, RZ, P1 ;  /* 0x000000ff02037207 */ /* 0x000fe40000800000 */
[----:B------:R-:W-:Y:S01]  /*9bd0*/  LOP3.LUT R4, R9, R4, RZ, 0x3c, !PT ;  /* 0x0000000409047212 */ /* 0x000fe200078e3cff */
[----:B-1----:R-:W-:Y:S06]  /*9be0*/  @!P0 BRA `(.L_x_201) ;  /* 0x0000000400588947 */ /* 0x002fec0003800000 */
.L_x_219:
[----:B------:R-:W-:Y:S01]  /*9bf0*/  IMAD R3, R3, 0x8, R0 ;  /* 0x0000000803037824 */ /* 0x000fe200078e0200 */
[----:B------:R-:W-:-:S07]  /*9c00*/  SHF.L.U32 R0, R4, 0x1f, RZ ;  /* 0x0000001f04007819 */ /* 0x000fce00000006ff */
.L_x_202:
[----:B--2---:R2:W3:Y:S02]  /*9c10*/  SYNCS.PHASECHK.TRANS64.TRYWAIT P0, [R3+URZ], R0 ;  /* 0x00000000030075a7 */ /* 0x0044e4000800017f */
[----:B---3--:R-:W-:Y:S05]  /*9c20*/  @!P0 NANOSLEEP.SYNCS 0x989680 ;  /* 0x009896800000895d */ /* 0x008fea0003900000 */
[----:B------:R-:W3:Y:S02]  /*9c30*/  @!P0 SYNCS.PHASECHK.TRANS64 P0, [R3+URZ], R0 ;  /* 0x00000000030085a7 */ /* 0x000ee4000800007f */
[----:B---3--:R-:W-:Y:S05]  /*9c40*/  @!P0 BRA `(.L_x_202) ;  /* 0xfffffffc00f08947 */ /* 0x008fea000383ffff */
.L_x_190:
[----:B------:R-:W-:Y:S05]  /*9c50*/  BSYNC B0 ;  /* 0x0000000000007941 */ /* 0x000fea0003800000 */
.L_x_189:
[----:B------:R-:W-:Y:S05]  /*9c60*/  EXIT ;  /* 0x000000000000794d */ /* 0x000fea0003800000 */
.L_x_22:
[----:B-1----:R-:W-:-:S04]  /*9c70*/  IMAD.U32 R13, RZ, RZ, UR6 ;  /* 0x00000006ff0d7e24 */ /* 0x002fc8000f8e00ff */
[----:B------:R1:W4:Y:S03]  /*9c80*/  SYNCS.PHASECHK.TRANS64.TRYWAIT P0, [R13+URZ], R12 ;  /* 0x0000000c0d0075a7 */ /* 0x000326000800017f */
[----:B----4-:R-:W-:Y:S05]  /*9c90*/  @!P0 NANOSLEEP.SYNCS 0x989680 ;  /* 0x009896800000895d */ /* 0x010fea0003900000 */
[----:B------:R-:W4:Y:S02]  /*9ca0*/  @!P0 SYNCS.PHASECHK.TRANS64 P0, [R13+URZ], R12 ;  /* 0x0000000c0d0085a7 */ /* 0x000f24000800007f */
[----:B----4-:R-:W-:Y:S05]  /*9cb0*/  @!P0 BRA `(.L_x_22) ;  /* 0xfffffffc00ec8947 */ /* 0x010fea000383ffff */
[----:B------:R-:W-:Y:S05]  /*9cc0*/  BRA `(.L_x_21) ;  /* 0xffffff7c00107947 */ /* 0x000fea000383ffff */
.L_x_28:
[----:B-1----:R-:W-:-:S04]  /*9cd0*/  IMAD.U32 R15, RZ, RZ, UR12 ;  /* 0x0000000cff0f7e24 */ /* 0x002fc8000f8e00ff */
[----:B------:R1:W4:Y:S03]  /*9ce0*/  SYNCS.PHASECHK.TRANS64.TRYWAIT P0, [R15+URZ], R14 ;  /* 0x0000000e0f0075a7 */ /* 0x000326000800017f */
[----:B----4-:R-:W-:Y:S05]  /*9cf0*/  @!P0 NANOSLEEP.SYNCS 0x989680 ;  /* 0x009896800000895d */ /* 0x010fea0003900000 */
[----:B------:R-:W4:Y:S02]  /*9d00*/  @!P0 SYNCS.PHASECHK.TRANS64 P0, [R15+URZ], R14 ;  /* 0x0000000e0f0085a7 */ /* 0x000f24000800007f */
[----:B----4-:R-:W-:Y:S05]  /*9d10*/  @!P0 BRA `(.L_x_28) ;  /* 0xfffffffc00ec8947 */ /* 0x010fea000383ffff */
[----:B------:R-:W-:Y:S05]  /*9d20*/  BRA `(.L_x_27) ;  /* 0xffffff84007c7947 */ /* 0x000fea000383ffff */
.L_x_177:
[----:B------:R-:W-:Y:S01]  /*9d30*/  BSSY B1, `(.L_x_203) ;  /* 0x0000006000017945 */ /* 0x000fe20003800000 */
[----:B------:R-:W-:-:S07]  /*9d40*/  IMAD.MOV.U32 R7, RZ, RZ, -0x1 ;  /* 0xffffffffff077424 */ /* 0x000fce00078e00ff */
[----:B------:R-:W-:Y:S05]  /*9d50*/  WARPSYNC.COLLECTIVE R7, `(.L_x_204) ;  /* 0x00000000070c7348 */ /* 0x000fea0003c00000 */
[----:B------:R-:W-:Y:S02]  /*9d60*/  ELECT P0, UR62, PT ;  /* 0x00000000003e782f */ /* 0x000fe40003800000 */
[----:B------:R-:W-:Y:S01]  /*9d70*/  MOV R7, UR62 ;  /* 0x0000003e00077c02 */ /* 0x000fe20008000f00 */
[----:B------:R-:W-:Y:S10]  /*9d80*/  ENDCOLLECTIVE ;  /* 0x000000000000791b */ /* 0x000ff40003800000 */
.L_x_204:
[----:B------:R-:W-:Y:S05]  /*9d90*/  BSYNC B1 ;  /* 0x0000000000017941 */ /* 0x000fea0003800000 */
.L_x_203:
[----:B------:R-:W-:Y:S05]  /*9da0*/  BRA `(.L_x_205) ;  /* 0xffffffec003c7947 */ /* 0x000fea000383ffff */
.L_x_180:
[----:B-1----:R1:W2:Y:S02]  /*9db0*/  SYNCS.PHASECHK.TRANS64.TRYWAIT P0, [R20+URZ+0x58], R9 ;  /* 0x00005809140075a7 */ /* 0x0022a4000800017f */
[----:B--2---:R-:W-:Y:S05]  /*9dc0*/  @!P0 NANOSLEEP.SYNCS 0x989680 ;  /* 0x009896800000895d */ /* 0x004fea0003900000 */
[----:B------:R-:W2:Y:S02]  /*9dd0*/  @!P0 SYNCS.PHASECHK.TRANS64 P0, [R20+URZ+0x58], R9 ;  /* 0x00005809140085a7 */ /* 0x000ea4000800007f */
[----:B--2---:R-:W-:Y:S05]  /*9de0*/  @!P0 BRA `(.L_x_180) ;  /* 0xfffffffc00f08947 */ /* 0x004fea000383ffff */
[----:B------:R-:W-:Y:S05]  /*9df0*/  BRA `(.L_x_206) ;  /* 0xffffffec00787947 */ /* 0x000fea000383ffff */
.L_x_188:
[----:B------:R-:W-:Y:S01]  /*9e00*/  BSSY B0, `(.L_x_207) ;  /* 0x0000006000007945 */ /* 0x000fe20003800000 */
[----:B------:R-:W-:-:S07]  /*9e10*/  IMAD.MOV.U32 R7, RZ, RZ, -0x1 ;  /* 0xffffffffff077424 */ /* 0x000fce00078e00ff */
[----:B------:R-:W-:Y:S05]  /*9e20*/  WARPSYNC.COLLECTIVE R7, `(.L_x_208) ;  /* 0x00000000070c7348 */ /* 0x000fea0003c00000 */
[----:B------:R-:W-:Y:S02]  /*9e30*/  ELECT P0, UR62, PT ;  /* 0x00000000003e782f */ /* 0x000fe40003800000 */
[----:B------:R-:W-:Y:S01]  /*9e40*/  MOV R7, UR62 ;  /* 0x0000003e00077c02 */ /* 0x000fe20008000f00 */
[----:B------:R-:W-:Y:S10]  /*9e50*/  ENDCOLLECTIVE ;  /* 0x000000000000791b */ /* 0x000ff40003800000 */
.L_x_208:
[----:B------:R-:W-:Y:S05]  /*9e60*/  BSYNC B0 ;  /* 0x0000000000007941 */ /* 0x000fea0003800000 */
.L_x_207:
[----:B------:R-:W-:Y:S05]  /*9e70*/  BRA `(.L_x_209) ;  /* 0xfffffff400cc7947 */ /* 0x000fea000383ffff */
.L_x_192:
[----:B0-----:R0:W1:Y:S02]  /*9e80*/  SYNCS.PHASECHK.TRANS64.TRYWAIT P0, [R6+URZ], R3 ;  /* 0x00000003060075a7 */ /* 0x001064000800017f */
[----:B-1----:R-:W-:Y:S05]  /*9e90*/  @!P0 NANOSLEEP.SYNCS 0x989680 ;  /* 0x009896800000895d */ /* 0x002fea0003900000 */
[----:B------:R-:W1:Y:S02]  /*9ea0*/  @!P0 SYNCS.PHASECHK.TRANS64 P0, [R6+URZ], R3 ;  /* 0x00000003060085a7 */ /* 0x000e64000800007f */
[----:B-1----:R-:W-:Y:S05]  /*9eb0*/  @!P0 BRA `(.L_x_192) ;  /* 0xfffffffc00f08947 */ /* 0x002fea000383ffff */
[----:B------:R-:W-:Y:S05]  /*9ec0*/  BRA `(.L_x_210) ;  /* 0xfffffff8000c7947 */ /* 0x000fea000383ffff */
.L_x_193:
[----:B0-----:R0:W1:Y:S02]  /*9ed0*/  SYNCS.PHASECHK.TRANS64.TRYWAIT P0, [R7+URZ], R4 ;  /* 0x00000004070075a7 */ /* 0x001064000800017f */
[----:B-1----:R-:W-:Y:S05]  /*9ee0*/  @!P0 NANOSLEEP.SYNCS 0x989680 ;  /* 0x009896800000895d */ /* 0x002fea0003900000 */
[----:B------:R-:W1:Y:S02]  /*9ef0*/  @!P0 SYNCS.PHASECHK.TRANS64 P0, [R7+URZ], R4 ;  /* 0x00000004070085a7 */ /* 0x000e64000800007f */
[----:B-1----:R-:W-:Y:S05]  /*9f00*/  @!P0 BRA `(.L_x_193) ;  /* 0xfffffffc00f08947 */ /* 0x002fea000383ffff */
[----:B------:R-:W-:Y:S05]  /*9f10*/  BRA `(.L_x_211) ;  /* 0xfffffff8001c7947 */ /* 0x000fea000383ffff */
.L_x_194:
[----:B0-----:R0:W1:Y:S02]  /*9f20*/  SYNCS.PHASECHK.TRANS64.TRYWAIT P0, [R6+URZ], R5 ;  /* 0x00000005060075a7 */ /* 0x001064000800017f */
[----:B-1----:R-:W-:Y:S05]  /*9f30*/  @!P0 NANOSLEEP.SYNCS 0x989680 ;  /* 0x009896800000895d */ /* 0x002fea0003900000 */
[----:B------:R-:W1:Y:S02]  /*9f40*/  @!P0 SYNCS.PHASECHK.TRANS64 P0, [R6+URZ], R5 ;  /* 0x00000005060085a7 */ /* 0x000e64000800007f */
[----:B-1----:R-:W-:Y:S05]  /*9f50*/  @!P0 BRA `(.L_x_194) ;  /* 0xfffffffc00f08947 */ /* 0x002fea000383ffff */
[----:B------:R-:W-:Y:S05]  /*9f60*/  BRA `(.L_x_212) ;  /* 0xfffffff8002c7947 */ /* 0x000fea000383ffff */
.L_x_195:
[----:B0-----:R0:W1:Y:S02]  /*9f70*/  SYNCS.PHASECHK.TRANS64.TRYWAIT P0, [R9+URZ], R4 ;  /* 0x00000004090075a7 */ /* 0x001064000800017f */
[----:B-1----:R-:W-:Y:S05]  /*9f80*/  @!P0 NANOSLEEP.SYNCS 0x989680 ;  /* 0x009896800000895d */ /* 0x002fea0003900000 */
[----:B------:R-:W1:Y:S02]  /*9f90*/  @!P0 SYNCS.PHASECHK.TRANS64 P0, [R9+URZ], R4 ;  /* 0x00000004090085a7 */ /* 0x000e64000800007f */
[----:B-1----:R-:W-:Y:S05]  /*9fa0*/  @!P0 BRA `(.L_x_195) ;  /* 0xfffffffc00f08947 */ /* 0x002fea000383ffff */
[----:B------:R-:W-:Y:S05]  /*9fb0*/  BRA `(.L_x_213) ;  /* 0xfffffff8003c7947 */ /* 0x000fea000383ffff */
.L_x_196:
[----:B0-----:R0:W1:Y:S02]  /*9fc0*/  SYNCS.PHASECHK.TRANS64.TRYWAIT P0, [R6+URZ], R5 ;  /* 0x00000005060075a7 */ /* 0x001064000800017f */
[----:B-1----:R-:W-:Y:S05]  /*9fd0*/  @!P0 NANOSLEEP.SYNCS 0x989680 ;  /* 0x009896800000895d */ /* 0x002fea0003900000 */
[----:B------:R-:W1:Y:S02]  /*9fe0*/  @!P0 SYNCS.PHASECHK.TRANS64 P0, [R6+URZ], R5 ;  /* 0x00000005060085a7 */ /* 0x000e64000800007f */
[----:B-1----:R-:W-:Y:S05]  /*9ff0*/  @!P0 BRA `(.L_x_196) ;  /* 0xfffffffc00f08947 */ /* 0x002fea000383ffff */
[----:B------:R-:W-:Y:S05]  /*a000*/  BRA `(.L_x_214) ;  /* 0xfffffff8004c7947 */ /* 0x000fea000383ffff */
.L_x_197:
[----:B0-----:R0:W1:Y:S02]  /*a010*/  SYNCS.PHASECHK.TRANS64.TRYWAIT P0, [R9+URZ], R4 ;  /* 0x00000004090075a7 */ /* 0x001064000800017f */
[----:B-1----:R-:W-:Y:S05]  /*a020*/  @!P0 NANOSLEEP.SYNCS 0x989680 ;  /* 0x009896800000895d */ /* 0x002fea0003900000 */
[----:B------:R-:W1:Y:S02]  /*a030*/  @!P0 SYNCS.PHASECHK.TRANS64 P0, [R9+URZ], R4 ;  /* 0x00000004090085a7 */ /* 0x000e64000800007f */
[----:B-1----:R-:W-:Y:S05]  /*a040*/  @!P0 BRA `(.L_x_197) ;  /* 0xfffffffc00f08947 */ /* 0x002fea000383ffff */
[----:B------:R-:W-:Y:S05]  /*a050*/  BRA `(.L_x_215) ;  /* 0xfffffff8005c7947 */ /* 0x000fea000383ffff */
.L_x_198:
[----:B0-----:R0:W1:Y:S02]  /*a060*/  SYNCS.PHASECHK.TRANS64.TRYWAIT P0, [R6+URZ], R5 ;  /* 0x00000005060075a7 */ /* 0x001064000800017f */
[----:B-1----:R-:W-:Y:S05]  /*a070*/  @!P0 NANOSLEEP.SYNCS 0x989680 ;  /* 0x009896800000895d */ /* 0x002fea0003900000 */
[----:B------:R-:W1:Y:S02]  /*a080*/  @!P0 SYNCS.PHASECHK.TRANS64 P0, [R6+URZ], R5 ;  /* 0x00000005060085a7 */ /* 0x000e64000800007f */
[----:B-1----:R-:W-:Y:S05]  /*a090*/  @!P0 BRA `(.L_x_198) ;  /* 0xfffffffc00f08947 */ /* 0x002fea000383ffff */
[----:B------:R-:W-:Y:S05]  /*a0a0*/  BRA `(.L_x_216) ;  /* 0xfffffff8006c7947 */ /* 0x000fea000383ffff */
.L_x_199:
[----:B0-----:R0:W1:Y:S02]  /*a0b0*/  SYNCS.PHASECHK.TRANS64.TRYWAIT P0, [R9+URZ], R4 ;  /* 0x00000004090075a7 */ /* 0x001064000800017f */
[----:B-1----:R-:W-:Y:S05]  /*a0c0*/  @!P0 NANOSLEEP.SYNCS 0x989680 ;  /* 0x009896800000895d */ /* 0x002fea0003900000 */
[----:B------:R-:W1:Y:S02]  /*a0d0*/  @!P0 SYNCS.PHASECHK.TRANS64 P0, [R9+URZ], R4 ;  /* 0x00000004090085a7 */ /* 0x000e64000800007f */
[----:B-1----:R-:W-:Y:S05]  /*a0e0*/  @!P0 BRA `(.L_x_199) ;  /* 0xfffffffc00f08947 */ /* 0x002fea000383ffff */
[----:B------:R-:W-:Y:S05]  /*a0f0*/  BRA `(.L_x_217) ;  /* 0xfffffff8007c7947 */ /* 0x000fea000383ffff */
.L_x_200:
[----:B0-----:R0:W1:Y:S02]  /*a100*/  SYNCS.PHASECHK.TRANS64.TRYWAIT P0, [R10+URZ], R5 ;  /* 0x000000050a0075a7 */ /* 0x001064000800017f */
[----:B-1----:R-:W-:Y:S05]  /*a110*/  @!P0 NANOSLEEP.SYNCS 0x989680 ;  /* 0x009896800000895d */ /* 0x002fea0003900000 */
[----:B------:R-:W1:Y:S02]  /*a120*/  @!P0 SYNCS.PHASECHK.TRANS64 P0, [R10+URZ], R5 ;  /* 0x000000050a0085a7 */ /* 0x000e64000800007f */
[----:B-1----:R-:W-:Y:S05]  /*a130*/  @!P0 BRA `(.L_x_200) ;  /* 0xfffffffc00f08947 */ /* 0x002fea000383ffff */
[----:B------:R-:W-:Y:S05]  /*a140*/  BRA `(.L_x_218) ;  /* 0xfffffff8008c7947 */ /* 0x000fea000383ffff */
.L_x_201:
[----:B-1----:R1:W2:Y:S02]  /*a150*/  SYNCS.PHASECHK.TRANS64.TRYWAIT P0, [R11+URZ], R6 ;  /* 0x000000060b0075a7 */ /* 0x0022a4000800017f */
[----:B--2---:R-:W-:Y:S05]  /*a160*/  @!P0 NANOSLEEP.SYNCS 0x989680 ;  /* 0x009896800000895d */ /* 0x004fea0003900000 */
[----:B------:R-:W2:Y:S02]  /*a170*/  @!P0 SYNCS.PHASECHK.TRANS64 P0, [R11+URZ], R6 ;  /* 0x000000060b0085a7 */ /* 0x000ea4000800007f */
[----:B--2---:R-:W-:Y:S05]  /*a180*/  @!P0 BRA `(.L_x_201) ;  /* 0xfffffffc00f08947 */ /* 0x004fea000383ffff */
[----:B------:R-:W-:Y:S05]  /*a190*/  BRA `(.L_x_219) ;  /* 0xfffffff800947947 */ /* 0x000fea000383ffff */
.L_x_220:
[----:B------:R-:W-:-:S00]  /*a1a0*/  BRA `(.L_x_220) ;  /* 0xfffffffc00fc7947 */ /* 0x000fc0000383ffff */
[----:B------:R-:W-:-:S00]  /*a1b0*/  NOP ;  /* 0x0000000000007918 */ /* 0x000fc00000000000 */
        /* <DEDUP_REMOVED lines=12> */
.L_x_221:


//--------------------- .nv.shared._ZN7cutlass13device_kernelINS_4gemm6kernel13GemmUniversalIN4cute5tupleIJiiiiEEENS1_10collective13CollectiveMmaINS1_37MainloopSm90TmaGmmaWarpSpecializedFP8ILi11ENS5_IJNS4_1CILi2EEENSA_ILi4EEENSA_ILi1EEEEEENS1_35KernelTmaWarpSpecializedCooperativeEEENS5_IJNSA_ILi256EEENSA_ILi64EEESI_EEENS_12float_e5m2_tENS5_IJlSD_lEEESK_SL_NS4_8TiledMMAINS4_8MMA_AtomIJNS4_4SM904GMMA30MMA_64x64x32_F32E5M2E5M2_SS_TNILNSP_7ScaleInE1ELSR_1EEEEEENS4_6LayoutINS5_IJSB_SD_SD_EEENS5_IJSD_NSA_ILi0EEESW_EEEEENS5_IJNS4_10UnderscoreESZ_SZ_EEEEENS4_23SM90_TMA_LOAD_MULTICASTENS4_14ComposedLayoutINS4_7SwizzleILi2ELi4ELi3EEENS4_18smem_ptr_flag_bitsILi8EEENSU_INS5_IJNSA_ILi8EEESI_EEENS5_IJSI_SD_EEEEEEEvNS4_8identityES12_S1C_vS1D_EENS_8epilogue10collective6detail29Sm90TmaWarpSpecializedAdapterINS1G_15DefaultEpilogueISK_SL_SL_NS1F_6thread17LinearCombinationISK_Li1EffLNS1K_9ScaleType4KindE0ELNS_15FloatRoundStyleE2ESK_EENS1_15EpilogueDefaultEEEEEvvEEEEvNT_6ParamsE --------------------------
	.section	.nv.shared._ZN7cutlass13device_kernelINS_4gemm6kernel13GemmUniversalIN4cute5tupleIJiiiiEEENS1_10collective13CollectiveMmaINS1_37MainloopSm90TmaGmmaWarpSpecializedFP8ILi11ENS5_IJNS4_1CILi2EEENSA_ILi4EEENSA_ILi1EEEEEENS1_35KernelTmaWarpSpecializedCooperativeEEENS5_IJNSA_ILi256EEENSA_ILi64EEESI_EEENS_12float_e5m2_tENS5_IJlSD_lEEESK_SL_NS4_8TiledMMAINS4_8MMA_AtomIJNS4_4SM904GMMA30MMA_64x64x32_F32E5M2E5M2_SS_TNILNSP_7ScaleInE1ELSR_1EEEEEENS4_6LayoutINS5_IJSB_SD_SD_EEENS5_IJSD_NSA_ILi0EEESW_EEEEENS5_IJNS4_10UnderscoreESZ_SZ_EEEEENS4_23SM90_TMA_LOAD_MULTICASTENS4_14ComposedLayoutINS4_7SwizzleILi2ELi4ELi3EEENS4_18smem_ptr_flag_bitsILi8EEENSU_INS5_IJNSA_ILi8EEESI_EEENS5_IJSI_SD_EEEEEEEvNS4_8identityES12_S1C_vS1D_EENS_8epilogue10collective6detail29Sm90TmaWarpSpecializedAdapterINS1G_15DefaultEpilogueISK_SL_SL_NS1F_6thread17LinearCombinationISK_Li1EffLNS1K_9ScaleType4KindE0ELNS_15FloatRoundStyleE2ESK_EENS1_15EpilogueDefaultEEEEEvvEEEEvNT_6ParamsE,"aw",@nobits
	.sectionflags	@""
	.align	16
	.zero		1024


//--------------------- .nv.shared.reserved.0     --------------------------
	.section	.nv.shared.reserved.0,"aw",@nobits
	.weak		__nv_reservedSMEM_offset_0_alias
	.size		__nv_reservedSMEM_offset_0_alias, 0, 0
	.other		__nv_reservedSMEM_offset_0_alias,@"STO_CUDA_RESERVED_SHARED STV_DEFAULT"
__nv_reservedSMEM_offset_0_alias:
	.zero		0


//--------------------- .nv.global                --------------------------
	.section	.nv.global,"aw",@nobits
.nv.global:
	.type		_ZN40_INTERNAL_0945478a_4_k_cu_7513356a_156104cute1_E,@object
	.size		_ZN40_INTERNAL_0945478a_4_k_cu_7513356a_156104cute1_E,(_ZN40_INTERNAL_0945478a_4_k_cu_7513356a_156104cuda3std3__45__cpo6cbeginE - _ZN40_INTERNAL_0945478a_4_k_cu_7513356a_156104cute1_E)
_ZN40_INTERNAL_0945478a_4_k_cu_7513356a_156104cute1_E:
	.zero		1
	.type		_ZN40_INTERNAL_0945478a_4_k_cu_7513356a_156104cuda3std3__45__cpo6cbeginE,@object
	.size		_ZN40_INTERNAL_0945478a_4_k_cu_7513356a_156104cuda3std3__45__cpo6cbeginE,(_ZN40_INTERNAL_0945478a_4_k_cu_7513356a_156104cuda3std3__48in_placeE - _ZN40_INTERNAL_0945478a_4_k_cu_7513356a_156104cuda3std3__45__cpo6cbeginE)
_ZN40_INTERNAL_0945478a_4_k_cu_7513356a_156104cuda3std3__45__cpo6cbeginE:
	.zero		1
	.type		_ZN40_INTERNAL_0945478a_4_k_cu_7513356a_156104cuda3std3__48in_placeE,@object
	.size		_ZN40_INTERNAL_0945478a_4_k_cu_7513356a_156104cuda3std3__48in_placeE,(_ZN40_INTERNAL_0945478a_4_k_cu_7513356a_156104cuda3std6ranges3__45__cpo9iter_moveE - _ZN40_INTERNAL_0945478a_4_k_cu_7513356a_156104cuda3std3__48in_placeE)
_ZN40_INTERNAL_0945478a_4_k_cu_7513356a_156104cuda3std3__48in_placeE:
	.zero		1
	.type		_ZN40_INTERNAL_0945478a_4_k_cu_7513356a_156104cuda3std6ranges3__45__cpo9iter_moveE,@object
	.size		_ZN40_INTERNAL_0945478a_4_k_cu_7513356a_156104cuda3std6ranges3__45__cpo9iter_moveE,(_ZN40_INTERNAL_0945478a_4_k_cu_7513356a_156104cuda3std3__45__cpo5beginE - _ZN40_INTERNAL_0945478a_4_k_cu_7513356a_156104cuda3std6ranges3__45__cpo9iter_moveE)
_ZN40_INTERNAL_0945478a_4_k_cu_7513356a_156104cuda3std6ranges3__45__cpo9iter_moveE:
	.zero		1
	.type		_ZN40_INTERNAL_0945478a_4_k_cu_7513356a_156104cuda3std3__45__cpo5beginE,@object
	.size		_ZN40_INTERNAL_0945478a_4_k_cu_7513356a_156104cuda3std3__45__cpo5beginE,(_ZN40_INTERNAL_0945478a_4_k_cu_7513356a_156104cuda3std3__442_GLOBAL__N__0945478a_4_k_cu_7513356a_156106ignoreE - _ZN40_INTERNAL_0945478a_4_k_cu_7513356a_156104cuda3std3__45__cpo5beginE)
_ZN40_INTERNAL_0945478a_4_k_cu_7513356a_156104cuda3std3__45__cpo5beginE:
	.zero		1
	.type		_ZN40_INTERNAL_0945478a_4_k_cu_7513356a_156104cuda3std3__442_GLOBAL__N__0945478a_4_k_cu_7513356a_156106ignoreE,@object
	.size		_ZN40_INTERNAL_0945478a_4_k_cu_7513356a_156104cuda3std3__442_GLOBAL__N__0945478a_4_k_cu_7513356a_156106ignoreE,(_ZN40_INTERNAL_0945478a_4_k_cu_7513356a_156104cute7productE - _ZN40_INTERNAL_0945478a_4_k_cu_7513356a_156104cuda3std3__442_GLOBAL__N__0945478a_4_k_cu_7513356a_156106ignoreE)
_ZN40_INTERNAL_0945478a_4_k_cu_7513356a_156104cuda3std3__442_GLOBAL__N__0945478a_4_k_cu_7513356a_156106ignoreE:
	.zero		1
	.type		_ZN40_INTERNAL_0945478a_4_k_cu_7513356a_156104cute7productE,@object
	.size		_ZN40_INTERNAL_0945478a_4_k_cu_7513356a_156104cute7productE,(_ZN40_INTERNAL_0945478a_4_k_cu_7513356a_156104cuda3std3__45__cpo3endE - _ZN40_INTERNAL_0945478a_4_k_cu_7513356a_156104cute7productE)
_ZN40_INTERNAL_0945478a_4_k_cu_7513356a_156104cute7productE:
	.zero		1
	.type		_ZN40_INTERNAL_0945478a_4_k_cu_7513356a_156104cuda3std3__45__cpo3endE,@object
	.size		_ZN40_INTERNAL_0945478a_4_k_cu_7513356a_156104cuda3std3__45__cpo3endE,(_ZN40_INTERNAL_0945478a_4_k_cu_7513356a_156104cuda3std3__419piecewise_constructE - _ZN40_INTERNAL_0945478a_4_k_cu_7513356a_156104cuda3std3__45__cpo3endE)
_ZN40_INTERNAL_0945478a_4_k_cu_7513356a_156104cuda3std3__45__cpo3endE:
	.zero		1
	.type		_ZN40_INTERNAL_0945478a_4_k_cu_7513356a_156104cuda3std3__419piecewise_constructE,@object
	.size		_ZN40_INTERNAL_0945478a_4_k_cu_7513356a_156104cuda3std3__419piecewise_constructE,(_ZN40_INTERNAL_0945478a_4_k_cu_7513356a_156104cuda3std3__45__cpo4cendE - _ZN40_INTERNAL_0945478a_4_k_cu_7513356a_156104cuda3std3__419piecewise_constructE)
_ZN40_INTERNAL_0945478a_4_k_cu_7513356a_156104cuda3std3__419piecewise_constructE:
	.zero		1
	.type		_ZN40_INTERNAL_0945478a_4_k_cu_7513356a_156104cuda3std3__45__cpo4cendE,@object
	.size		_ZN40_INTERNAL_0945478a_4_k_cu_7513356a_156104cuda3std3__45__cpo4cendE,(_ZN40_INTERNAL_0945478a_4_k_cu_7513356a_156104cuda3std6ranges3__45__cpo4swapE - _ZN40_INTERNAL_0945478a_4_k_cu_7513356a_156104cuda3std3__45__cpo4cendE)
_ZN40_INTERNAL_0945478a_4_k_cu_7513356a_156104cuda3std3__45__cpo4cendE:
	.zero		1
	.type		_ZN40_INTERNAL_0945478a_4_k_cu_7513356a_156104cuda3std6ranges3__45__cpo4swapE,@object
	.size		_ZN40_INTERNAL_0945478a_4_k_cu_7513356a_156104cuda3std6ranges3__45__cpo4swapE,(.L_7 - _ZN40_INTERNAL_0945478a_4_k_cu_7513356a_156104cuda3std6ranges3__45__cpo4swapE)
_ZN40_INTERNAL_0945478a_4_k_cu_7513356a_156104cuda3std6ranges3__45__cpo4swapE:
	.zero		1
.L_7:


//--------------------- .nv.constant0._ZN7cutlass13device_kernelINS_4gemm6kernel13GemmUniversalIN4cute5tupleIJiiiiEEENS1_10collective13CollectiveMmaINS1_37MainloopSm90TmaGmmaWarpSpecializedFP8ILi11ENS5_IJNS4_1CILi2EEENSA_ILi4EEENSA_ILi1EEEEEENS1_35KernelTmaWarpSpecializedCooperativeEEENS5_IJNSA_ILi256EEENSA_ILi64EEESI_EEENS_12float_e5m2_tENS5_IJlSD_lEEESK_SL_NS4_8TiledMMAINS4_8MMA_AtomIJNS4_4SM904GMMA30MMA_64x64x32_F32E5M2E5M2_SS_TNILNSP_7ScaleInE1ELSR_1EEEEEENS4_6LayoutINS5_IJSB_SD_SD_EEENS5_IJSD_NSA_ILi0EEESW_EEEEENS5_IJNS4_10UnderscoreESZ_SZ_EEEEENS4_23SM90_TMA_LOAD_MULTICASTENS4_14ComposedLayoutINS4_7SwizzleILi2ELi4ELi3EEENS4_18smem_ptr_flag_bitsILi8EEENSU_INS5_IJNSA_ILi8EEESI_EEENS5_IJSI_SD_EEEEEEEvNS4_8identityES12_S1C_vS1D_EENS_8epilogue10collective6detail29Sm90TmaWarpSpecializedAdapterINS1G_15DefaultEpilogueISK_SL_SL_NS1F_6thread17LinearCombinationISK_Li1EffLNS1K_9ScaleType4KindE0ELNS_15FloatRoundStyleE2ESK_EENS1_15EpilogueDefaultEEEEEvvEEEEvNT_6ParamsE --------------------------
	.section	.nv.constant0._ZN7cutlass13device_kernelINS_4gemm6kernel13GemmUniversalIN4cute5tupleIJiiiiEEENS1_10collective13CollectiveMmaINS1_37MainloopSm90TmaGmmaWarpSpecializedFP8ILi11ENS5_IJNS4_1CILi2EEENSA_ILi4EEENSA_ILi1EEEEEENS1_35KernelTmaWarpSpecializedCooperativeEEENS5_IJNSA_ILi256EEENSA_ILi64EEESI_EEENS_12float_e5m2_tENS5_IJlSD_lEEESK_SL_NS4_8TiledMMAINS4_8MMA_AtomIJNS4_4SM904GMMA30MMA_64x64x32_F32E5M2E5M2_SS_TNILNSP_7ScaleInE1ELSR_1EEEEEENS4_6LayoutINS5_IJSB_SD_SD_EEENS5_IJSD_NSA_ILi0EEESW_EEEEENS5_IJNS4_10UnderscoreESZ_SZ_EEEEENS4_23SM90_TMA_LOAD_MULTICASTENS4_14ComposedLayoutINS4_7SwizzleILi2ELi4ELi3EEENS4_18smem_ptr_flag_bitsILi8EEENSU_INS5_IJNSA_ILi8EEESI_EEENS5_IJSI_SD_EEEEEEEvNS4_8identityES12_S1C_vS1D_EENS_8epilogue10collective6detail29Sm90TmaWarpSpecializedAdapterINS1G_15DefaultEpilogueISK_SL_SL_NS1F_6thread17LinearCombinationISK_Li1EffLNS1K_9ScaleType4KindE0ELNS_15FloatRoundStyleE2ESK_EENS1_15EpilogueDefaultEEEEEvvEEEEvNT_6ParamsE,"a",@progbits
	.sectionflags	@""
	.align	4
.nv.constant0._ZN7cutlass13device_kernelINS_4gemm6kernel13GemmUniversalIN4cute5tupleIJiiiiEEENS1_10collective13CollectiveMmaINS1_37MainloopSm90TmaGmmaWarpSpecializedFP8ILi11ENS5_IJNS4_1CILi2EEENSA_ILi4EEENSA_ILi1EEEEEENS1_35KernelTmaWarpSpecializedCooperativeEEENS5_IJNSA_ILi256EEENSA_ILi64EEESI_EEENS_12float_e5m2_tENS5_IJlSD_lEEESK_SL_NS4_8TiledMMAINS4_8MMA_AtomIJNS4_4SM904GMMA30MMA_64x64x32_F32E5M2E5M2_SS_TNILNSP_7ScaleInE1ELSR_1EEEEEENS4_6LayoutINS5_IJSB_SD_SD_EEENS5_IJSD_NSA_ILi0EEESW_EEEEENS5_IJNS4_10UnderscoreESZ_SZ_EEEEENS4_23SM90_TMA_LOAD_MULTICASTENS4_14ComposedLayoutINS4_7SwizzleILi2ELi4ELi3EEENS4_18smem_ptr_flag_bitsILi8EEENSU_INS5_IJNSA_ILi8EEESI_EEENS5_IJSI_SD_EEEEEEEvNS4_8identityES12_S1C_vS1D_EENS_8epilogue10collective6detail29Sm90TmaWarpSpecializedAdapterINS1G_15DefaultEpilogueISK_SL_SL_NS1F_6thread17LinearCombinationISK_Li1EffLNS1K_9ScaleType4KindE0ELNS_15FloatRoundStyleE2ESK_EENS1_15EpilogueDefaultEEEEEvvEEEEvNT_6ParamsE:
	.zero		1664


//--------------------- SYMBOLS --------------------------

	.type		.nv.reservedSmem.offset0,@object
	.size		.nv.reservedSmem.offset0,0x4
